	.target	sm_90a

	.elftype	@"ET_EXEC"


//--------------------- .note.nv.tkinfo           --------------------------
	.section	.note.nv.tkinfo,"",@"SHT_NOTE"
	.sectionflags	@"SHF_NOTE_NV_TKINFO"
	.tkinfo
        /*0018*/ 	.word	0x00000002
        /*0030*/ 	.string	""
        /*0030*/ 	.string	"ptxas"
        /*0030*/ 	.string	"Cuda compilation tools, release 13.0, V13.0.88"
        /*0030*/ 	.string	"Build cuda_13.0.r13.0/compiler.36424714_0"
        /*0030*/ 	.string	"-arch sm_90a -m 64 "



//--------------------- .note.nv.cuinfo           --------------------------
	.section	.note.nv.cuinfo,"",@"SHT_NOTE"
	.sectionflags	@"SHF_NOTE_NV_CUINFO"
        /*0018*/ 	.short	0x0002
        /*001a*/ 	.short	0x005a
        /*001c*/ 	.short	0x0082
	.zero		2


//--------------------- .nv.info                  --------------------------
	.section	.nv.info,"",@"SHT_CUDA_INFO"
	.align	4


	//----- nvinfo : EIATTR_REGCOUNT
	.align		4
        /*0000*/ 	.byte	0x04, 0x2f
        /*0002*/ 	.short	(.L_15 - .L_14)
	.align		4
.L_14:
        /*0004*/ 	.word	index@(_ZN7cutlass13device_kernelINS_4gemm6kernel13GemmUniversalIN4cute5tupleIJiiiiEEENS1_10collective13CollectiveMmaINS1_34MainloopSm90TmaGmmaWarpSpecializedILi22ENS5_IJNS4_1CILi2EEESB_NSA_ILi1EEEEEENS1_35KernelTmaWarpSpecializedCooperativeEEENS5_IJNSA_ILi256EEENSA_ILi64EEENSA_ILi32EEEEEEaNS5_IJlSC_lEEEaSK_NS4_8TiledMMAINS4_8MMA_AtomIJNS4_4SM904GMMA26MMA_64x64x32_S32S8S8_SS_TNEEEENS4_6LayoutINS5_IJSB_SC_SC_EEENS5_IJSC_NSA_ILi0EEEST_EEEEENS5_IJNS4_10UnderscoreESW_SW_EEEEENS4_23SM90_TMA_LOAD_MULTICASTENS4_14ComposedLayoutINS4_7SwizzleILi1ELi4ELi3EEENS4_18smem_ptr_flag_bitsILi8EEENSR_INS5_IJNSA_ILi8EEESI_EEENS5_IJSI_SC_EEEEEEEvNS4_8identityESZ_S19_vS1A_EENS_8epilogue10collective6detail29Sm90TmaWarpSpecializedAdapterINS1D_15DefaultEpilogueIaSK_SK_NS1C_6thread17LinearCombinationIaLi1EiiLNS1H_9ScaleType4KindE0ELNS_15FloatRoundStyleE2EaEENS1_15EpilogueDefaultEEEEEvvEEEEvNT_6ParamsE)
        /*0008*/ 	.word	0x000000a8


	//----- nvinfo : EIATTR_FRAME_SIZE
	.align		4
.L_15:
        /*000c*/ 	.byte	0x04, 0x11
        /*000e*/ 	.short	(.L_17 - .L_16)
	.align		4
.L_16:
        /*0010*/ 	.word	index@(_ZN7cutlass13device_kernelINS_4gemm6kernel13GemmUniversalIN4cute5tupleIJiiiiEEENS1_10collective13CollectiveMmaINS1_34MainloopSm90TmaGmmaWarpSpecializedILi22ENS5_IJNS4_1CILi2EEESB_NSA_ILi1EEEEEENS1_35KernelTmaWarpSpecializedCooperativeEEENS5_IJNSA_ILi256EEENSA_ILi64EEENSA_ILi32EEEEEEaNS5_IJlSC_lEEEaSK_NS4_8TiledMMAINS4_8MMA_AtomIJNS4_4SM904GMMA26MMA_64x64x32_S32S8S8_SS_TNEEEENS4_6LayoutINS5_IJSB_SC_SC_EEENS5_IJSC_NSA_ILi0EEEST_EEEEENS5_IJNS4_10UnderscoreESW_SW_EEEEENS4_23SM90_TMA_LOAD_MULTICASTENS4_14ComposedLayoutINS4_7SwizzleILi1ELi4ELi3EEENS4_18smem_ptr_flag_bitsILi8EEENSR_INS5_IJNSA_ILi8EEESI_EEENS5_IJSI_SC_EEEEEEEvNS4_8identityESZ_S19_vS1A_EENS_8epilogue10collective6detail29Sm90TmaWarpSpecializedAdapterINS1D_15DefaultEpilogueIaSK_SK_NS1C_6thread17LinearCombinationIaLi1EiiLNS1H_9ScaleType4KindE0ELNS_15FloatRoundStyleE2EaEENS1_15EpilogueDefaultEEEEEvvEEEEvNT_6ParamsE)
        /*0014*/ 	.word	0x00000000


	//----- nvinfo : EIATTR_MIN_STACK_SIZE
	.align		4
.L_17:
        /*0018*/ 	.byte	0x04, 0x12
        /*001a*/ 	.short	(.L_19 - .L_18)
	.align		4
.L_18:
        /*001c*/ 	.word	index@(_ZN7cutlass13device_kernelINS_4gemm6kernel13GemmUniversalIN4cute5tupleIJiiiiEEENS1_10collective13CollectiveMmaINS1_34MainloopSm90TmaGmmaWarpSpecializedILi22ENS5_IJNS4_1CILi2EEESB_NSA_ILi1EEEEEENS1_35KernelTmaWarpSpecializedCooperativeEEENS5_IJNSA_ILi256EEENSA_ILi64EEENSA_ILi32EEEEEEaNS5_IJlSC_lEEEaSK_NS4_8TiledMMAINS4_8MMA_AtomIJNS4_4SM904GMMA26MMA_64x64x32_S32S8S8_SS_TNEEEENS4_6LayoutINS5_IJSB_SC_SC_EEENS5_IJSC_NSA_ILi0EEEST_EEEEENS5_IJNS4_10UnderscoreESW_SW_EEEEENS4_23SM90_TMA_LOAD_MULTICASTENS4_14ComposedLayoutINS4_7SwizzleILi1ELi4ELi3EEENS4_18smem_ptr_flag_bitsILi8EEENSR_INS5_IJNSA_ILi8EEESI_EEENS5_IJSI_SC_EEEEEEEvNS4_8identityESZ_S19_vS1A_EENS_8epilogue10collective6detail29Sm90TmaWarpSpecializedAdapterINS1D_15DefaultEpilogueIaSK_SK_NS1C_6thread17LinearCombinationIaLi1EiiLNS1H_9ScaleType4KindE0ELNS_15FloatRoundStyleE2EaEENS1_15EpilogueDefaultEEEEEvvEEEEvNT_6ParamsE)
        /*0020*/ 	.word	0x00000000
.L_19:


//--------------------- .nv.compat                --------------------------
	.section	.nv.compat,"",@"SHT_CUDA_COMPAT_INFO"
	.align	4
        /*0000*/ 	.byte	0x02, 0x09, 0x01, 0x00, 0x02, 0x02, 0x04, 0x00, 0x02, 0x05, 0x05, 0x00, 0x03, 0x07, 0x01, 0x01
        /*0010*/ 	.byte	0x02, 0x03, 0x01, 0x00, 0x02, 0x06, 0x01, 0x00, 0x04, 0x0b, 0x08, 0x00, 0x00, 0x00, 0x00, 0x00
        /*0020*/ 	.byte	0x00, 0x00, 0x00, 0x00


//--------------------- .nv.info._ZN7cutlass13device_kernelINS_4gemm6kernel13GemmUniversalIN4cute5tupleIJiiiiEEENS1_10collective13CollectiveMmaINS1_34MainloopSm90TmaGmmaWarpSpecializedILi22ENS5_IJNS4_1CILi2EEESB_NSA_ILi1EEEEEENS1_35KernelTmaWarpSpecializedCooperativeEEENS5_IJNSA_ILi256EEENSA_ILi64EEENSA_ILi32EEEEEEaNS5_IJlSC_lEEEaSK_NS4_8TiledMMAINS4_8MMA_AtomIJNS4_4SM904GMMA26MMA_64x64x32_S32S8S8_SS_TNEEEENS4_6LayoutINS5_IJSB_SC_SC_EEENS5_IJSC_NSA_ILi0EEEST_EEEEENS5_IJNS4_10UnderscoreESW_SW_EEEEENS4_23SM90_TMA_LOAD_MULTICASTENS4_14ComposedLayoutINS4_7SwizzleILi1ELi4ELi3EEENS4_18smem_ptr_flag_bitsILi8EEENSR_INS5_IJNSA_ILi8EEESI_EEENS5_IJSI_SC_EEEEEEEvNS4_8identityESZ_S19_vS1A_EENS_8epilogue10collective6detail29Sm90TmaWarpSpecializedAdapterINS1D_15DefaultEpilogueIaSK_SK_NS1C_6thread17LinearCombinationIaLi1EiiLNS1H_9ScaleType4KindE0ELNS_15FloatRoundStyleE2EaEENS1_15EpilogueDefaultEEEEEvvEEEEvNT_6ParamsE --------------------------
	.section	.nv.info._ZN7cutlass13device_kernelINS_4gemm6kernel13GemmUniversalIN4cute5tupleIJiiiiEEENS1_10collective13CollectiveMmaINS1_34MainloopSm90TmaGmmaWarpSpecializedILi22ENS5_IJNS4_1CILi2EEESB_NSA_ILi1EEEEEENS1_35KernelTmaWarpSpecializedCooperativeEEENS5_IJNSA_ILi256EEENSA_ILi64EEENSA_ILi32EEEEEEaNS5_IJlSC_lEEEaSK_NS4_8TiledMMAINS4_8MMA_AtomIJNS4_4SM904GMMA26MMA_64x64x32_S32S8S8_SS_TNEEEENS4_6LayoutINS5_IJSB_SC_SC_EEENS5_IJSC_NSA_ILi0EEEST_EEEEENS5_IJNS4_10UnderscoreESW_SW_EEEEENS4_23SM90_TMA_LOAD_MULTICASTENS4_14ComposedLayoutINS4_7SwizzleILi1ELi4ELi3EEENS4_18smem_ptr_flag_bitsILi8EEENSR_INS5_IJNSA_ILi8EEESI_EEENS5_IJSI_SC_EEEEEEEvNS4_8identityESZ_S19_vS1A_EENS_8epilogue10collective6detail29Sm90TmaWarpSpecializedAdapterINS1D_15DefaultEpilogueIaSK_SK_NS1C_6thread17LinearCombinationIaLi1EiiLNS1H_9ScaleType4KindE0ELNS_15FloatRoundStyleE2EaEENS1_15EpilogueDefaultEEEEEvvEEEEvNT_6ParamsE,"",@"SHT_CUDA_INFO"
	.sectionflags	@""
	.align	4


	//----- nvinfo : EIATTR_CUDA_API_VERSION
	.align		4
        /*0000*/ 	.byte	0x04, 0x37
        /*0002*/ 	.short	(.L_21 - .L_20)
.L_20:
        /*0004*/ 	.word	0x00000082


	//----- nvinfo : EIATTR_KPARAM_INFO
	.align		4
.L_21:
        /*0008*/ 	.byte	0x04, 0x17
        /*000a*/ 	.short	(.L_23 - .L_22)
.L_22:
        /*000c*/ 	.word	0x00000000
        /*0010*/ 	.short	0x0000
        /*0012*/ 	.short	0x0070
        /*0014*/ 	.byte	0x00, 0xf0, 0x01, 0x10


	//----- nvinfo : EIATTR_SPARSE_MMA_MASK
	.align		4
.L_23:
        /*0018*/ 	.byte	0x03, 0x50
        /*001a*/ 	.short	0x0000


	//----- nvinfo : EIATTR_MAXREG_COUNT
	.align		4
        /*001c*/ 	.byte	0x03, 0x1b
        /*001e*/ 	.short	0x00a8


	//----- nvinfo : EIATTR_NUM_BARRIERS
	.align		4
        /*0020*/ 	.byte	0x02, 0x4c
        /*0022*/ 	.byte	0x01
	.zero		1


	//----- nvinfo : EIATTR_EXTERNS
	.align		4
        /*0024*/ 	.byte	0x04, 0x0f
        /*0026*/ 	.short	(.L_25 - .L_24)


	//   ....[0]....
	.align		4
.L_24:
        /*0028*/ 	.word	index@(__assertfail)


	//----- nvinfo : EIATTR_MERCURY_ISA_VERSION
	.align		4
.L_25:
        /*002c*/ 	.byte	0x03, 0x5f
        /*002e*/ 	.short	0x0101


	//----- nvinfo : EIATTR_INT_WARP_WIDE_INSTR_OFFSETS
	.align		4
        /*0030*/ 	.byte	0x04, 0x31
        /*0032*/ 	.short	(.L_27 - .L_26)


	//   ....[0]....
.L_26:
        /*0034*/ 	.word	0x000006f0


	//   ....[1]....
        /*0038*/ 	.word	0x00000720


	//   ....[2]....
        /*003c*/ 	.word	0x000008e0


	//----- nvinfo : EIATTR_COOP_GROUP_MASK_REGIDS
	.align		4
.L_27:
        /*0040*/ 	.byte	0x04, 0x29
        /*0042*/ 	.short	(.L_29 - .L_28)


	//   ....[0]....
.L_28:
        /*0044*/ 	.word	0xffffffff


	//   ....[1]....
        /*0048*/ 	.word	0xffffffff


	//   ....[2]....
        /*004c*/ 	.word	0xffffffff


	//   ....[3]....
        /*0050*/ 	.word	0xffffffff


	//   ....[4]....
        /*0054*/ 	.word	0xffffffff


	//   ....[5]....
        /*0058*/ 	.word	0xffffffff


	//----- nvinfo : EIATTR_COOP_GROUP_INSTR_OFFSETS
	.align		4
.L_29:
        /*005c*/ 	.byte	0x04, 0x28
        /*005e*/ 	.short	(.L_31 - .L_30)


	//   ....[0]....
.L_30:
        /*0060*/ 	.word	0x00000060


	//   ....[1]....
        /*0064*/ 	.word	0x00000070


	//   ....[2]....
        /*0068*/ 	.word	0x00000130


	//   ....[3]....
        /*006c*/ 	.word	0x00000540


	//   ....[4]....
        /*0070*/ 	.word	0x00000a60


	//   ....[5]....
        /*0074*/ 	.word	0x00001490


	//----- nvinfo : EIATTR_REG_RECONFIG
	.align		4
.L_31:
        /*0078*/ 	.byte	0x01, 0x54
	.zero		2


	//----- nvinfo : EIATTR_SYSCALL_OFFSETS
	.align		4
        /*007c*/ 	.byte	0x04, 0x46
        /*007e*/ 	.short	(.L_33 - .L_32)


	//   ....[0]....
.L_32:
        /*0080*/ 	.word	0x00001660


	//----- nvinfo : EIATTR_MBARRIER_INSTR_OFFSETS
	.align		4
.L_33:
        /*0084*/ 	.byte	0x04, 0x39
        /*0086*/ 	.short	(.L_35 - .L_34)


	//   ....[0]....
.L_34:
        /*0088*/ 	.word	0x00000250
        /*008c*/ 	.word	0x000000ff
        /*0090*/ 	.word	0x00000000
        /*0094*/ 	.short	0x0100
        /*0096*/ 	.byte	0x08
	.zero		1


	//   ....[1]....
        /*0098*/ 	.word	0x00000260
        /*009c*/ 	.word	0x000000ff
        /*00a0*/ 	.word	0x000000b0
        /*00a4*/ 	.short	0x0100
        /*00a6*/ 	.byte	0x08
	.zero		1


	//   ....[2]....
        /*00a8*/ 	.word	0x00000270
        /*00ac*/ 	.word	0x000000ff
        /*00b0*/ 	.word	0x00000008
        /*00b4*/ 	.short	0x0100
        /*00b6*/ 	.byte	0x08
	.zero		1


	//   ....[3]....
        /*00b8*/ 	.word	0x00000280
        /*00bc*/ 	.word	0x000000ff
        /*00c0*/ 	.word	0x000000b8
        /*00c4*/ 	.short	0x0100
        /*00c6*/ 	.byte	0x08
	.zero		1


	//   ....[4]....
        /*00c8*/ 	.word	0x00000290
        /*00cc*/ 	.word	0x000000ff
        /*00d0*/ 	.word	0x00000010
        /*00d4*/ 	.short	0x0100
        /*00d6*/ 	.byte	0x08
	.zero		1


	//   ....[5]....
        /*00d8*/ 	.word	0x000002a0
        /*00dc*/ 	.word	0x000000ff
        /*00e0*/ 	.word	0x000000c0
        /*00e4*/ 	.short	0x0100
        /*00e6*/ 	.byte	0x08
	.zero		1


	//   ....[6]....
        /*00e8*/ 	.word	0x000002b0
        /*00ec*/ 	.word	0x000000ff
        /*00f0*/ 	.word	0x00000018
        /*00f4*/ 	.short	0x0100
        /*00f6*/ 	.byte	0x08
	.zero		1


	//   ....[7]....
        /*00f8*/ 	.word	0x000002c0
        /*00fc*/ 	.word	0x000000ff
        /*0100*/ 	.word	0x000000c8
        /*0104*/ 	.short	0x0100
        /*0106*/ 	.byte	0x08
	.zero		1


	//   ....[8]....
        /*0108*/ 	.word	0x000002d0
        /*010c*/ 	.word	0x000000ff
        /*0110*/ 	.word	0x00000020
        /*0114*/ 	.short	0x0100
        /*0116*/ 	.byte	0x08
	.zero		1


	//   ....[9]....
        /*0118*/ 	.word	0x000002e0
        /*011c*/ 	.word	0x000000ff
        /*0120*/ 	.word	0x000000d0
        /*0124*/ 	.short	0x0100
        /*0126*/ 	.byte	0x08
	.zero		1


	//   ....[10]....
        /*0128*/ 	.word	0x000002f0
        /*012c*/ 	.word	0x000000ff
        /*0130*/ 	.word	0x00000028
        /*0134*/ 	.short	0x0100
        /*0136*/ 	.byte	0x08
	.zero		1


	//   ....[11]....
        /*0138*/ 	.word	0x00000300
        /*013c*/ 	.word	0x000000ff
        /*0140*/ 	.word	0x000000d8
        /*0144*/ 	.short	0x0100
        /*0146*/ 	.byte	0x08
	.zero		1


	//   ....[12]....
        /*0148*/ 	.word	0x00000310
        /*014c*/ 	.word	0x000000ff
        /*0150*/ 	.word	0x00000030
        /*0154*/ 	.short	0x0100
        /*0156*/ 	.byte	0x08
	.zero		1


	//   ....[13]....
        /*0158*/ 	.word	0x00000320
        /*015c*/ 	.word	0x000000ff
        /*0160*/ 	.word	0x000000e0
        /*0164*/ 	.short	0x0100
        /*0166*/ 	.byte	0x08
	.zero		1


	//   ....[14]....
        /*0168*/ 	.word	0x00000330
        /*016c*/ 	.word	0x000000ff
        /*0170*/ 	.word	0x00000038
        /*0174*/ 	.short	0x0100
        /*0176*/ 	.byte	0x08
	.zero		1


	//   ....[15]....
        /*0178*/ 	.word	0x00000340
        /*017c*/ 	.word	0x000000ff
        /*0180*/ 	.word	0x000000e8
        /*0184*/ 	.short	0x0100
        /*0186*/ 	.byte	0x08
	.zero		1


	//   ....[16]....
        /*0188*/ 	.word	0x00000350
        /*018c*/ 	.word	0x000000ff
        /*0190*/ 	.word	0x00000040
        /*0194*/ 	.short	0x0100
        /*0196*/ 	.byte	0x08
	.zero		1


	//   ....[17]....
        /*0198*/ 	.word	0x00000360
        /*019c*/ 	.word	0x000000ff
        /*01a0*/ 	.word	0x000000f0
        /*01a4*/ 	.short	0x0100
        /*01a6*/ 	.byte	0x08
	.zero		1


	//   ....[18]....
        /*01a8*/ 	.word	0x00000370
        /*01ac*/ 	.word	0x000000ff
        /*01b0*/ 	.word	0x00000048
        /*01b4*/ 	.short	0x0100
        /*01b6*/ 	.byte	0x08
	.zero		1


	//   ....[19]....
        /*01b8*/ 	.word	0x00000380
        /*01bc*/ 	.word	0x000000ff
        /*01c0*/ 	.word	0x000000f8
        /*01c4*/ 	.short	0x0100
        /*01c6*/ 	.byte	0x08
	.zero		1


	//   ....[20]....
        /*01c8*/ 	.word	0x00000390
        /*01cc*/ 	.word	0x000000ff
        /*01d0*/ 	.word	0x00000050
        /*01d4*/ 	.short	0x0100
        /*01d6*/ 	.byte	0x08
	.zero		1


	//   ....[21]....
        /*01d8*/ 	.word	0x000003a0
        /*01dc*/ 	.word	0x000000ff
        /*01e0*/ 	.word	0x00000100
        /*01e4*/ 	.short	0x0100
        /*01e6*/ 	.byte	0x08
	.zero		1


	//   ....[22]....
        /*01e8*/ 	.word	0x000003b0
        /*01ec*/ 	.word	0x000000ff
        /*01f0*/ 	.word	0x00000058
        /*01f4*/ 	.short	0x0100
        /*01f6*/ 	.byte	0x08
	.zero		1


	//   ....[23]....
        /*01f8*/ 	.word	0x000003c0
        /*01fc*/ 	.word	0x000000ff
        /*0200*/ 	.word	0x00000108
        /*0204*/ 	.short	0x0100
        /*0206*/ 	.byte	0x08
	.zero		1


	//   ....[24]....
        /*0208*/ 	.word	0x000003d0
        /*020c*/ 	.word	0x000000ff
        /*0210*/ 	.word	0x00000060
        /*0214*/ 	.short	0x0100
        /*0216*/ 	.byte	0x08
	.zero		1


	//   ....[25]....
        /*0218*/ 	.word	0x000003e0
        /*021c*/ 	.word	0x000000ff
        /*0220*/ 	.word	0x00000110
        /*0224*/ 	.short	0x0100
        /*0226*/ 	.byte	0x08
	.zero		1


	//   ....[26]....
        /*0228*/ 	.word	0x000003f0
        /*022c*/ 	.word	0x000000ff
        /*0230*/ 	.word	0x00000068
        /*0234*/ 	.short	0x0100
        /*0236*/ 	.byte	0x08
	.zero		1


	//   ....[27]....
        /*0238*/ 	.word	0x00000400
        /*023c*/ 	.word	0x000000ff
        /*0240*/ 	.word	0x00000118
        /*0244*/ 	.short	0x0100
        /*0246*/ 	.byte	0x08
	.zero		1


	//   ....[28]....
        /*0248*/ 	.word	0x00000410
        /*024c*/ 	.word	0x000000ff
        /*0250*/ 	.word	0x00000070
        /*0254*/ 	.short	0x0100
        /*0256*/ 	.byte	0x08
	.zero		1


	//   ....[29]....
        /*0258*/ 	.word	0x00000420
        /*025c*/ 	.word	0x000000ff
        /*0260*/ 	.word	0x00000120
        /*0264*/ 	.short	0x0100
        /*0266*/ 	.byte	0x08
	.zero		1


	//   ....[30]....
        /*0268*/ 	.word	0x00000430
        /*026c*/ 	.word	0x000000ff
        /*0270*/ 	.word	0x00000078
        /*0274*/ 	.short	0x0100
        /*0276*/ 	.byte	0x08
	.zero		1


	//   ....[31]....
        /*0278*/ 	.word	0x00000440
        /*027c*/ 	.word	0x000000ff
        /*0280*/ 	.word	0x00000128
        /*0284*/ 	.short	0x0100
        /*0286*/ 	.byte	0x08
	.zero		1


	//   ....[32]....
        /*0288*/ 	.word	0x00000450
        /*028c*/ 	.word	0x000000ff
        /*0290*/ 	.word	0x00000080
        /*0294*/ 	.short	0x0100
        /*0296*/ 	.byte	0x08
	.zero		1


	//   ....[33]....
        /*0298*/ 	.word	0x00000460
        /*029c*/ 	.word	0x000000ff
        /*02a0*/ 	.word	0x00000130
        /*02a4*/ 	.short	0x0100
        /*02a6*/ 	.byte	0x08
	.zero		1


	//   ....[34]....
        /*02a8*/ 	.word	0x00000470
        /*02ac*/ 	.word	0x000000ff
        /*02b0*/ 	.word	0x00000088
        /*02b4*/ 	.short	0x0100
        /*02b6*/ 	.byte	0x08
	.zero		1


	//   ....[35]....
        /*02b8*/ 	.word	0x00000480
        /*02bc*/ 	.word	0x000000ff
        /*02c0*/ 	.word	0x00000138
        /*02c4*/ 	.short	0x0100
        /*02c6*/ 	.byte	0x08
	.zero		1


	//   ....[36]....
        /*02c8*/ 	.word	0x00000490
        /*02cc*/ 	.word	0x000000ff
        /*02d0*/ 	.word	0x00000090
        /*02d4*/ 	.short	0x0100
        /*02d6*/ 	.byte	0x08
	.zero		1


	//   ....[37]....
        /*02d8*/ 	.word	0x000004a0
        /*02dc*/ 	.word	0x000000ff
        /*02e0*/ 	.word	0x00000140
        /*02e4*/ 	.short	0x0100
        /*02e6*/ 	.byte	0x08
	.zero		1


	//   ....[38]....
        /*02e8*/ 	.word	0x000004b0
        /*02ec*/ 	.word	0x000000ff
        /*02f0*/ 	.word	0x00000098
        /*02f4*/ 	.short	0x0100
        /*02f6*/ 	.byte	0x08
	.zero		1


	//   ....[39]....
        /*02f8*/ 	.word	0x000004c0
        /*02fc*/ 	.word	0x000000ff
        /*0300*/ 	.word	0x00000148
        /*0304*/ 	.short	0x0100
        /*0306*/ 	.byte	0x08
	.zero		1


	//   ....[40]....
        /*0308*/ 	.word	0x000004d0
        /*030c*/ 	.word	0x000000ff
        /*0310*/ 	.word	0x000000a0
        /*0314*/ 	.short	0x0100
        /*0316*/ 	.byte	0x08
	.zero		1


	//   ....[41]....
        /*0318*/ 	.word	0x000004e0
        /*031c*/ 	.word	0x000000ff
        /*0320*/ 	.word	0x00000150
        /*0324*/ 	.short	0x0100
        /*0326*/ 	.byte	0x08
	.zero		1


	//   ....[42]....
        /*0328*/ 	.word	0x000004f0
        /*032c*/ 	.word	0x000000ff
        /*0330*/ 	.word	0x000000a8
        /*0334*/ 	.short	0x0100
        /*0336*/ 	.byte	0x08
	.zero		1


	//   ....[43]....
        /*0338*/ 	.word	0x00000500
        /*033c*/ 	.word	0x000000ff
        /*0340*/ 	.word	0x00000158
        /*0344*/ 	.short	0x0100
        /*0346*/ 	.byte	0x08
	.zero		1


	//   ....[44]....
        /*0348*/ 	.word	0x00000960
        /*034c*/ 	.word	0x000000ff
        /*0350*/ 	.word	0x00000170
        /*0354*/ 	.short	0x0100
        /*0356*/ 	.byte	0x06
	.zero		1


	//   ....[45]....
        /*0358*/ 	.word	0x000009f0
        /*035c*/ 	.word	0x000000ff
        /*0360*/ 	.word	0x00000178
        /*0364*/ 	.short	0x0100
        /*0366*/ 	.byte	0x06
	.zero		1


	//   ....[46]....
        /*0368*/ 	.word	0x00001730
        /*036c*/ 	.word	0x00000003
        /*0370*/ 	.word	0x00000000
        /*0374*/ 	.short	0x010a
        /*0376*/ 	.byte	0x3f
	.zero		1


	//   ....[47]....
        /*0378*/ 	.word	0x00001770
        /*037c*/ 	.word	0x00000003
        /*0380*/ 	.word	0x00000000
        /*0384*/ 	.short	0x010a
        /*0386*/ 	.byte	0x3f
	.zero		1


	//   ....[48]....
        /*0388*/ 	.word	0x00001a20
        /*038c*/ 	.word	0x00000005
        /*0390*/ 	.word	0x00000000
        /*0394*/ 	.short	0x010a
        /*0396*/ 	.byte	0x3f
	.zero		1


	//   ....[49]....
        /*0398*/ 	.word	0x00001a60
        /*039c*/ 	.word	0x00000005
        /*03a0*/ 	.word	0x00000000
        /*03a4*/ 	.short	0x010a
        /*03a6*/ 	.byte	0x3f
	.zero		1


	//   ....[50]....
        /*03a8*/ 	.word	0x00001bb0
        /*03ac*/ 	.word	0x00000005
        /*03b0*/ 	.word	0x00000000
        /*03b4*/ 	.short	0x0101
        /*03b6*/ 	.byte	0x3f
	.zero		1


	//   ....[51]....
        /*03b8*/ 	.word	0x00001dd0
        /*03bc*/ 	.word	0x00000003
        /*03c0*/ 	.word	0x00000000
        /*03c4*/ 	.short	0x0101
        /*03c6*/ 	.byte	0x3f
	.zero		1


	//   ....[52]....
        /*03c8*/ 	.word	0x00006510
        /*03cc*/ 	.word	0x0000000e
        /*03d0*/ 	.word	0x000000b0
        /*03d4*/ 	.short	0x010a
        /*03d6*/ 	.byte	0x3f
	.zero		1


	//   ....[53]....
        /*03d8*/ 	.word	0x00006890
        /*03dc*/ 	.word	0x00000006
        /*03e0*/ 	.word	0x00000178
        /*03e4*/ 	.short	0x0101
        /*03e6*/ 	.byte	0x3f
	.zero		1


	//   ....[54]....
        /*03e8*/ 	.word	0x00006fc0
        /*03ec*/ 	.word	0x00000007
        /*03f0*/ 	.word	0x00000000
        /*03f4*/ 	.short	0x010a
        /*03f6*/ 	.byte	0x3f
	.zero		1


	//   ....[55]....
        /*03f8*/ 	.word	0x00007040
        /*03fc*/ 	.word	0x00000009
        /*0400*/ 	.word	0x00000000
        /*0404*/ 	.short	0x010a
        /*0406*/ 	.byte	0x3f
	.zero		1


	//   ....[56]....
        /*0408*/ 	.word	0x000070d0
        /*040c*/ 	.word	0x00000006
        /*0410*/ 	.word	0x00000000
        /*0414*/ 	.short	0x010a
        /*0416*/ 	.byte	0x3f
	.zero		1


	//   ....[57]....
        /*0418*/ 	.word	0x00007160
        /*041c*/ 	.word	0x00000009
        /*0420*/ 	.word	0x00000000
        /*0424*/ 	.short	0x010a
        /*0426*/ 	.byte	0x3f
	.zero		1


	//   ....[58]....
        /*0428*/ 	.word	0x000071f0
        /*042c*/ 	.word	0x00000006
        /*0430*/ 	.word	0x00000000
        /*0434*/ 	.short	0x010a
        /*0436*/ 	.byte	0x3f
	.zero		1


	//   ....[59]....
        /*0438*/ 	.word	0x00007280
        /*043c*/ 	.word	0x00000009
        /*0440*/ 	.word	0x00000000
        /*0444*/ 	.short	0x010a
        /*0446*/ 	.byte	0x3f
	.zero		1


	//   ....[60]....
        /*0448*/ 	.word	0x00007310
        /*044c*/ 	.word	0x00000006
        /*0450*/ 	.word	0x00000000
        /*0454*/ 	.short	0x010a
        /*0456*/ 	.byte	0x3f
	.zero		1


	//   ....[61]....
        /*0458*/ 	.word	0x000073a0
        /*045c*/ 	.word	0x00000009
        /*0460*/ 	.word	0x00000000
        /*0464*/ 	.short	0x010a
        /*0466*/ 	.byte	0x3f
	.zero		1


	//   ....[62]....
        /*0468*/ 	.word	0x00007430
        /*046c*/ 	.word	0x00000006
        /*0470*/ 	.word	0x00000000
        /*0474*/ 	.short	0x010a
        /*0476*/ 	.byte	0x3f
	.zero		1


	//   ....[63]....
        /*0478*/ 	.word	0x000074c0
        /*047c*/ 	.word	0x00000009
        /*0480*/ 	.word	0x00000000
        /*0484*/ 	.short	0x010a
        /*0486*/ 	.byte	0x3f
	.zero		1


	//   ....[64]....
        /*0488*/ 	.word	0x00007550
        /*048c*/ 	.word	0x00000006
        /*0490*/ 	.word	0x00000000
        /*0494*/ 	.short	0x010a
        /*0496*/ 	.byte	0x3f
	.zero		1


	//   ....[65]....
        /*0498*/ 	.word	0x000075e0
        /*049c*/ 	.word	0x00000009
        /*04a0*/ 	.word	0x00000000
        /*04a4*/ 	.short	0x010a
        /*04a6*/ 	.byte	0x3f
	.zero		1


	//   ....[66]....
        /*04a8*/ 	.word	0x00007670
        /*04ac*/ 	.word	0x00000006
        /*04b0*/ 	.word	0x00000000
        /*04b4*/ 	.short	0x010a
        /*04b6*/ 	.byte	0x3f
	.zero		1


	//   ....[67]....
        /*04b8*/ 	.word	0x00007700
        /*04bc*/ 	.word	0x00000009
        /*04c0*/ 	.word	0x00000000
        /*04c4*/ 	.short	0x010a
        /*04c6*/ 	.byte	0x3f
	.zero		1


	//   ....[68]....
        /*04c8*/ 	.word	0x00007790
        /*04cc*/ 	.word	0x00000006
        /*04d0*/ 	.word	0x00000000
        /*04d4*/ 	.short	0x010a
        /*04d6*/ 	.byte	0x3f
	.zero		1


	//   ....[69]....
        /*04d8*/ 	.word	0x00007820
        /*04dc*/ 	.word	0x00000009
        /*04e0*/ 	.word	0x00000000
        /*04e4*/ 	.short	0x010a
        /*04e6*/ 	.byte	0x3f
	.zero		1


	//   ....[70]....
        /*04e8*/ 	.word	0x000078b0
        /*04ec*/ 	.word	0x00000006
        /*04f0*/ 	.word	0x00000000
        /*04f4*/ 	.short	0x010a
        /*04f6*/ 	.byte	0x3f
	.zero		1


	//   ....[71]....
        /*04f8*/ 	.word	0x00007940
        /*04fc*/ 	.word	0x00000009
        /*0500*/ 	.word	0x00000000
        /*0504*/ 	.short	0x010a
        /*0506*/ 	.byte	0x3f
	.zero		1


	//   ....[72]....
        /*0508*/ 	.word	0x000079d0
        /*050c*/ 	.word	0x00000006
        /*0510*/ 	.word	0x00000000
        /*0514*/ 	.short	0x010a
        /*0516*/ 	.byte	0x3f
	.zero		1


	//   ....[73]....
        /*0518*/ 	.word	0x00007a60
        /*051c*/ 	.word	0x00000009
        /*0520*/ 	.word	0x00000000
        /*0524*/ 	.short	0x010a
        /*0526*/ 	.byte	0x3f
	.zero		1


	//   ....[74]....
        /*0528*/ 	.word	0x00007af0
        /*052c*/ 	.word	0x00000006
        /*0530*/ 	.word	0x00000000
        /*0534*/ 	.short	0x010a
        /*0536*/ 	.byte	0x3f
	.zero		1


	//   ....[75]....
        /*0538*/ 	.word	0x00007b80
        /*053c*/ 	.word	0x00000003
        /*0540*/ 	.word	0x00000000
        /*0544*/ 	.short	0x010a
        /*0546*/ 	.byte	0x3f
	.zero		1


	//   ....[76]....
        /*0548*/ 	.word	0x00007be0
        /*054c*/ 	.word	0x00000003
        /*0550*/ 	.word	0x00000000
        /*0554*/ 	.short	0x010a
        /*0556*/ 	.byte	0x3f
	.zero		1


	//   ....[77]....
        /*0558*/ 	.word	0x00007c30
        /*055c*/ 	.word	0x00000005
        /*0560*/ 	.word	0x00000000
        /*0564*/ 	.short	0x010a
        /*0566*/ 	.byte	0x3f
	.zero		1


	//   ....[78]....
        /*0568*/ 	.word	0x00007d00
        /*056c*/ 	.word	0x0000000e
        /*0570*/ 	.word	0x000000b0
        /*0574*/ 	.short	0x010a
        /*0576*/ 	.byte	0x3f
	.zero		1


	//   ....[79]....
        /*0578*/ 	.word	0x00007dd0
        /*057c*/ 	.word	0x00000007
        /*0580*/ 	.word	0x00000000
        /*0584*/ 	.short	0x010a
        /*0586*/ 	.byte	0x3f
	.zero		1


	//   ....[80]....
        /*0588*/ 	.word	0x00007e20
        /*058c*/ 	.word	0x00000009
        /*0590*/ 	.word	0x00000000
        /*0594*/ 	.short	0x010a
        /*0596*/ 	.byte	0x3f
	.zero		1


	//   ....[81]....
        /*0598*/ 	.word	0x00007e70
        /*059c*/ 	.word	0x00000006
        /*05a0*/ 	.word	0x00000000
        /*05a4*/ 	.short	0x010a
        /*05a6*/ 	.byte	0x3f
	.zero		1


	//   ....[82]....
        /*05a8*/ 	.word	0x00007ec0
        /*05ac*/ 	.word	0x00000009
        /*05b0*/ 	.word	0x00000000
        /*05b4*/ 	.short	0x010a
        /*05b6*/ 	.byte	0x3f
	.zero		1


	//   ....[83]....
        /*05b8*/ 	.word	0x00007f10
        /*05bc*/ 	.word	0x00000006
        /*05c0*/ 	.word	0x00000000
        /*05c4*/ 	.short	0x010a
        /*05c6*/ 	.byte	0x3f
	.zero		1


	//   ....[84]....
        /*05c8*/ 	.word	0x00007f60
        /*05cc*/ 	.word	0x00000009
        /*05d0*/ 	.word	0x00000000
        /*05d4*/ 	.short	0x010a
        /*05d6*/ 	.byte	0x3f
	.zero		1


	//   ....[85]....
        /*05d8*/ 	.word	0x00007fb0
        /*05dc*/ 	.word	0x00000006
        /*05e0*/ 	.word	0x00000000
        /*05e4*/ 	.short	0x010a
        /*05e6*/ 	.byte	0x3f
	.zero		1


	//   ....[86]....
        /*05e8*/ 	.word	0x00008000
        /*05ec*/ 	.word	0x00000009
        /*05f0*/ 	.word	0x00000000
        /*05f4*/ 	.short	0x010a
        /*05f6*/ 	.byte	0x3f
	.zero		1


	//   ....[87]....
        /*05f8*/ 	.word	0x00008050
        /*05fc*/ 	.word	0x00000006
        /*0600*/ 	.word	0x00000000
        /*0604*/ 	.short	0x010a
        /*0606*/ 	.byte	0x3f
	.zero		1


	//   ....[88]....
        /*0608*/ 	.word	0x000080a0
        /*060c*/ 	.word	0x00000009
        /*0610*/ 	.word	0x00000000
        /*0614*/ 	.short	0x010a
        /*0616*/ 	.byte	0x3f
	.zero		1


	//   ....[89]....
        /*0618*/ 	.word	0x000080f0
        /*061c*/ 	.word	0x00000006
        /*0620*/ 	.word	0x00000000
        /*0624*/ 	.short	0x010a
        /*0626*/ 	.byte	0x3f
	.zero		1


	//   ....[90]....
        /*0628*/ 	.word	0x00008140
        /*062c*/ 	.word	0x00000009
        /*0630*/ 	.word	0x00000000
        /*0634*/ 	.short	0x010a
        /*0636*/ 	.byte	0x3f
	.zero		1


	//   ....[91]....
        /*0638*/ 	.word	0x00008190
        /*063c*/ 	.word	0x00000006
        /*0640*/ 	.word	0x00000000
        /*0644*/ 	.short	0x010a
        /*0646*/ 	.byte	0x3f
	.zero		1


	//   ....[92]....
        /*0648*/ 	.word	0x000081e0
        /*064c*/ 	.word	0x00000009
        /*0650*/ 	.word	0x00000000
        /*0654*/ 	.short	0x010a
        /*0656*/ 	.byte	0x3f
	.zero		1


	//   ....[93]....
        /*0658*/ 	.word	0x00008230
        /*065c*/ 	.word	0x00000006
        /*0660*/ 	.word	0x00000000
        /*0664*/ 	.short	0x010a
        /*0666*/ 	.byte	0x3f
	.zero		1


	//   ....[94]....
        /*0668*/ 	.word	0x00008280
        /*066c*/ 	.word	0x00000009
        /*0670*/ 	.word	0x00000000
        /*0674*/ 	.short	0x010a
        /*0676*/ 	.byte	0x3f
	.zero		1


	//   ....[95]....
        /*0678*/ 	.word	0x000082d0
        /*067c*/ 	.word	0x00000006
        /*0680*/ 	.word	0x00000000
        /*0684*/ 	.short	0x010a
        /*0686*/ 	.byte	0x3f
	.zero		1


	//   ....[96]....
        /*0688*/ 	.word	0x00008320
        /*068c*/ 	.word	0x00000009
        /*0690*/ 	.word	0x00000000
        /*0694*/ 	.short	0x010a
        /*0696*/ 	.byte	0x3f
	.zero		1


	//   ....[97]....
        /*0698*/ 	.word	0x00008370
        /*069c*/ 	.word	0x00000006
        /*06a0*/ 	.word	0x00000000
        /*06a4*/ 	.short	0x010a
        /*06a6*/ 	.byte	0x3f
	.zero		1


	//   ....[98]....
        /*06a8*/ 	.word	0x000083c0
        /*06ac*/ 	.word	0x00000009
        /*06b0*/ 	.word	0x00000000
        /*06b4*/ 	.short	0x010a
        /*06b6*/ 	.byte	0x3f
	.zero		1


	//   ....[99]....
        /*06b8*/ 	.word	0x00008410
        /*06bc*/ 	.word	0x00000006
        /*06c0*/ 	.word	0x00000000
        /*06c4*/ 	.short	0x010a
        /*06c6*/ 	.byte	0x3f
	.zero		1


	//----- nvinfo : EIATTR_NUM_MBARRIERS
	.align		4
.L_35:
        /*06c8*/ 	.byte	0x03, 0x38
        /*06ca*/ 	.short	0x002e


	//----- nvinfo : EIATTR_EXIT_INSTR_OFFSETS
	.align		4
        /*06cc*/ 	.byte	0x04, 0x1c
        /*06ce*/ 	.short	(.L_37 - .L_36)


	//   ....[0]....
.L_36:
        /*06d0*/ 	.word	0x00000bc0


	//   ....[1]....
        /*06d4*/ 	.word	0x000013d0


	//   ....[2]....
        /*06d8*/ 	.word	0x00005b30


	//   ....[3]....
        /*06dc*/ 	.word	0x00006090


	//   ....[4]....
        /*06e0*/ 	.word	0x00007bd0


	//----- nvinfo : EIATTR_MAX_THREADS
	.align		4
.L_37:
        /*06e4*/ 	.byte	0x04, 0x05
        /*06e6*/ 	.short	(.L_39 - .L_38)
.L_38:
        /*06e8*/ 	.word	0x00000180
        /*06ec*/ 	.word	0x00000001
        /*06f0*/ 	.word	0x00000001


	//----- nvinfo : EIATTR_CRS_STACK_SIZE
	.align		4
.L_39:
        /*06f4*/ 	.byte	0x04, 0x1e
        /*06f6*/ 	.short	(.L_41 - .L_40)
.L_40:
        /*06f8*/ 	.word	0x00000000


	//----- nvinfo : EIATTR_CBANK_PARAM_SIZE
	.align		4
.L_41:
        /*06fc*/ 	.byte	0x03, 0x19
        /*06fe*/ 	.short	0x0470


	//----- nvinfo : EIATTR_PARAM_CBANK
	.align		4
        /*0700*/ 	.byte	0x04, 0x0a
        /*0702*/ 	.short	(.L_43 - .L_42)
	.align		4
.L_42:
        /*0704*/ 	.word	index@(.nv.constant0._ZN7cutlass13device_kernelINS_4gemm6kernel13GemmUniversalIN4cute5tupleIJiiiiEEENS1_10collective13CollectiveMmaINS1_34MainloopSm90TmaGmmaWarpSpecializedILi22ENS5_IJNS4_1CILi2EEESB_NSA_ILi1EEEEEENS1_35KernelTmaWarpSpecializedCooperativeEEENS5_IJNSA_ILi256EEENSA_ILi64EEENSA_ILi32EEEEEEaNS5_IJlSC_lEEEaSK_NS4_8TiledMMAINS4_8MMA_AtomIJNS4_4SM904GMMA26MMA_64x64x32_S32S8S8_SS_TNEEEENS4_6LayoutINS5_IJSB_SC_SC_EEENS5_IJSC_NSA_ILi0EEEST_EEEEENS5_IJNS4_10UnderscoreESW_SW_EEEEENS4_23SM90_TMA_LOAD_MULTICASTENS4_14ComposedLayoutINS4_7SwizzleILi1ELi4ELi3EEENS4_18smem_ptr_flag_bitsILi8EEENSR_INS5_IJNSA_ILi8EEESI_EEENS5_IJSI_SC_EEEEEEEvNS4_8identityESZ_S19_vS1A_EENS_8epilogue10collective6detail29Sm90TmaWarpSpecializedAdapterINS1D_15DefaultEpilogueIaSK_SK_NS1C_6thread17LinearCombinationIaLi1EiiLNS1H_9ScaleType4KindE0ELNS_15FloatRoundStyleE2EaEENS1_15EpilogueDefaultEEEEEvvEEEEvNT_6ParamsE)
        /*0708*/ 	.short	0x0210
        /*070a*/ 	.short	0x0470


	//----- nvinfo : EIATTR_SW_WAR
	.align		4
.L_43:
        /*070c*/ 	.byte	0x04, 0x36
        /*070e*/ 	.short	(.L_45 - .L_44)
.L_44:
        /*0710*/ 	.word	0x00000008
.L_45:


//--------------------- .nv.callgraph             --------------------------
	.section	.nv.callgraph,"",@"SHT_CUDA_CALLGRAPH"
	.align	4
	.sectionentsize	8
	.align		4
        /*0000*/ 	.word	0x00000000
	.align		4
        /*0004*/ 	.word	0xffffffff
	.align		4
        /*0008*/ 	.word	index@(_ZN7cutlass13device_kernelINS_4gemm6kernel13GemmUniversalIN4cute5tupleIJiiiiEEENS1_10collective13CollectiveMmaINS1_34MainloopSm90TmaGmmaWarpSpecializedILi22ENS5_IJNS4_1CILi2EEESB_NSA_ILi1EEEEEENS1_35KernelTmaWarpSpecializedCooperativeEEENS5_IJNSA_ILi256EEENSA_ILi64EEENSA_ILi32EEEEEEaNS5_IJlSC_lEEEaSK_NS4_8TiledMMAINS4_8MMA_AtomIJNS4_4SM904GMMA26MMA_64x64x32_S32S8S8_SS_TNEEEENS4_6LayoutINS5_IJSB_SC_SC_EEENS5_IJSC_NSA_ILi0EEEST_EEEEENS5_IJNS4_10UnderscoreESW_SW_EEEEENS4_23SM90_TMA_LOAD_MULTICASTENS4_14ComposedLayoutINS4_7SwizzleILi1ELi4ELi3EEENS4_18smem_ptr_flag_bitsILi8EEENSR_INS5_IJNSA_ILi8EEESI_EEENS5_IJSI_SC_EEEEEEEvNS4_8identityESZ_S19_vS1A_EENS_8epilogue10collective6detail29Sm90TmaWarpSpecializedAdapterINS1D_15DefaultEpilogueIaSK_SK_NS1C_6thread17LinearCombinationIaLi1EiiLNS1H_9ScaleType4KindE0ELNS_15FloatRoundStyleE2EaEENS1_15EpilogueDefaultEEEEEvvEEEEvNT_6ParamsE)
	.align		4
        /*000c*/ 	.word	index@(__assertfail)
	.align		4
        /*0010*/ 	.word	0x00000000
	.align		4
        /*0014*/ 	.word	0xfffffffe
	.align		4
        /*0018*/ 	.word	0x00000000
	.align		4
        /*001c*/ 	.word	0xfffffffd
	.align		4
        /*0020*/ 	.word	0x00000000
	.align		4
        /*0024*/ 	.word	0xfffffffc


//--------------------- .nv.constant4             --------------------------
	.section	.nv.constant4,"a",@progbits
	.align	8
	.align		8
.nv.constant4:
        /*0000*/ 	.dword	__assertfail
	.align		8
        /*0008*/ 	.dword	__unnamed_1
	.align		8
        /*0010*/ 	.dword	_ZN40_INTERNAL_bfae564f_4_k_cu_ecabdce2_194364cuda3std3__45__cpo5beginE
	.align		8
        /*0018*/ 	.dword	_ZN40_INTERNAL_bfae564f_4_k_cu_ecabdce2_194364cuda3std3__45__cpo3endE
	.align		8
        /*0020*/ 	.dword	_ZN40_INTERNAL_bfae564f_4_k_cu_ecabdce2_194364cuda3std3__45__cpo6cbeginE
	.align		8
        /*0028*/ 	.dword	_ZN40_INTERNAL_bfae564f_4_k_cu_ecabdce2_194364cuda3std3__45__cpo4cendE
	.align		8
        /*0030*/ 	.dword	_ZN40_INTERNAL_bfae564f_4_k_cu_ecabdce2_194364cuda3std3__442_GLOBAL__N__bfae564f_4_k_cu_ecabdce2_194366ignoreE
	.align		8
        /*0038*/ 	.dword	_ZN40_INTERNAL_bfae564f_4_k_cu_ecabdce2_194364cuda3std3__419piecewise_constructE
	.align		8
        /*0040*/ 	.dword	_ZN40_INTERNAL_bfae564f_4_k_cu_ecabdce2_194364cuda3std3__48in_placeE
	.align		8
        /*0048*/ 	.dword	_ZN40_INTERNAL_bfae564f_4_k_cu_ecabdce2_194364cuda3std6ranges3__45__cpo4swapE
	.align		8
        /*0050*/ 	.dword	_ZN40_INTERNAL_bfae564f_4_k_cu_ecabdce2_194364cuda3std6ranges3__45__cpo9iter_moveE
	.align		8
        /*0058*/ 	.dword	_ZN40_INTERNAL_bfae564f_4_k_cu_ecabdce2_194364cute7productE
	.align		8
        /*0060*/ 	.dword	_ZN40_INTERNAL_bfae564f_4_k_cu_ecabdce2_194364cute1_E
	.align		8
        /*0068*/ 	.dword	$str$22
	.align		8
        /*0070*/ 	.dword	$str$23


//--------------------- .text._ZN7cutlass13device_kernelINS_4gemm6kernel13GemmUniversalIN4cute5tupleIJiiiiEEENS1_10collective13CollectiveMmaINS1_34MainloopSm90TmaGmmaWarpSpecializedILi22ENS5_IJNS4_1CILi2EEESB_NSA_ILi1EEEEEENS1_35KernelTmaWarpSpecializedCooperativeEEENS5_IJNSA_ILi256EEENSA_ILi64EEENSA_ILi32EEEEEEaNS5_IJlSC_lEEEaSK_NS4_8TiledMMAINS4_8MMA_AtomIJNS4_4SM904GMMA26MMA_64x64x32_S32S8S8_SS_TNEEEENS4_6LayoutINS5_IJSB_SC_SC_EEENS5_IJSC_NSA_ILi0EEEST_EEEEENS5_IJNS4_10UnderscoreESW_SW_EEEEENS4_23SM90_TMA_LOAD_MULTICASTENS4_14ComposedLayoutINS4_7SwizzleILi1ELi4ELi3EEENS4_18smem_ptr_flag_bitsILi8EEENSR_INS5_IJNSA_ILi8EEESI_EEENS5_IJSI_SC_EEEEEEEvNS4_8identityESZ_S19_vS1A_EENS_8epilogue10collective6detail29Sm90TmaWarpSpecializedAdapterINS1D_15DefaultEpilogueIaSK_SK_NS1C_6thread17LinearCombinationIaLi1EiiLNS1H_9ScaleType4KindE0ELNS_15FloatRoundStyleE2EaEENS1_15EpilogueDefaultEEEEEvvEEEEvNT_6ParamsE --------------------------
	.section	.text._ZN7cutlass13device_kernelINS_4gemm6kernel13GemmUniversalIN4cute5tupleIJiiiiEEENS1_10collective13CollectiveMmaINS1_34MainloopSm90TmaGmmaWarpSpecializedILi22ENS5_IJNS4_1CILi2EEESB_NSA_ILi1EEEEEENS1_35KernelTmaWarpSpecializedCooperativeEEENS5_IJNSA_ILi256EEENSA_ILi64EEENSA_ILi32EEEEEEaNS5_IJlSC_lEEEaSK_NS4_8TiledMMAINS4_8MMA_AtomIJNS4_4SM904GMMA26MMA_64x64x32_S32S8S8_SS_TNEEEENS4_6LayoutINS5_IJSB_SC_SC_EEENS5_IJSC_NSA_ILi0EEEST_EEEEENS5_IJNS4_10UnderscoreESW_SW_EEEEENS4_23SM90_TMA_LOAD_MULTICASTENS4_14ComposedLayoutINS4_7SwizzleILi1ELi4ELi3EEENS4_18smem_ptr_flag_bitsILi8EEENSR_INS5_IJNSA_ILi8EEESI_EEENS5_IJSI_SC_EEEEEEEvNS4_8identityESZ_S19_vS1A_EENS_8epilogue10collective6detail29Sm90TmaWarpSpecializedAdapterINS1D_15DefaultEpilogueIaSK_SK_NS1C_6thread17LinearCombinationIaLi1EiiLNS1H_9ScaleType4KindE0ELNS_15FloatRoundStyleE2EaEENS1_15EpilogueDefaultEEEEEvvEEEEvNT_6ParamsE,"ax",@progbits
	.align	128
.text._ZN7cutlass13device_kernelINS_4gemm6kernel13GemmUniversalIN4cute5tupleIJiiiiEEENS1_10collective13CollectiveMmaINS1_34MainloopSm90TmaGmmaWarpSpecializedILi22ENS5_IJNS4_1CILi2EEESB_NSA_ILi1EEEEEENS1_35KernelTmaWarpSpecializedCooperativeEEENS5_IJNSA_ILi256EEENSA_ILi64EEENSA_ILi32EEEEEEaNS5_IJlSC_lEEEaSK_NS4_8TiledMMAINS4_8MMA_AtomIJNS4_4SM904GMMA26MMA_64x64x32_S32S8S8_SS_TNEEEENS4_6LayoutINS5_IJSB_SC_SC_EEENS5_IJSC_NSA_ILi0EEEST_EEEEENS5_IJNS4_10UnderscoreESW_SW_EEEEENS4_23SM90_TMA_LOAD_MULTICASTENS4_14ComposedLayoutINS4_7SwizzleILi1ELi4ELi3EEENS4_18smem_ptr_flag_bitsILi8EEENSR_INS5_IJNSA_ILi8EEESI_EEENS5_IJSI_SC_EEEEEEEvNS4_8identityESZ_S19_vS1A_EENS_8epilogue10collective6detail29Sm90TmaWarpSpecializedAdapterINS1D_15DefaultEpilogueIaSK_SK_NS1C_6thread17LinearCombinationIaLi1EiiLNS1H_9ScaleType4KindE0ELNS_15FloatRoundStyleE2EaEENS1_15EpilogueDefaultEEEEEvvEEEEvNT_6ParamsE:
        .type           _ZN7cutlass13device_kernelINS_4gemm6kernel13GemmUniversalIN4cute5tupleIJiiiiEEENS1_10collective13CollectiveMmaINS1_34MainloopSm90TmaGmmaWarpSpecializedILi22ENS5_IJNS4_1CILi2EEESB_NSA_ILi1EEEEEENS1_35KernelTmaWarpSpecializedCooperativeEEENS5_IJNSA_ILi256EEENSA_ILi64EEENSA_ILi32EEEEEEaNS5_IJlSC_lEEEaSK_NS4_8TiledMMAINS4_8MMA_AtomIJNS4_4SM904GMMA26MMA_64x64x32_S32S8S8_SS_TNEEEENS4_6LayoutINS5_IJSB_SC_SC_EEENS5_IJSC_NSA_ILi0EEEST_EEEEENS5_IJNS4_10UnderscoreESW_SW_EEEEENS4_23SM90_TMA_LOAD_MULTICASTENS4_14ComposedLayoutINS4_7SwizzleILi1ELi4ELi3EEENS4_18smem_ptr_flag_bitsILi8EEENSR_INS5_IJNSA_ILi8EEESI_EEENS5_IJSI_SC_EEEEEEEvNS4_8identityESZ_S19_vS1A_EENS_8epilogue10collective6detail29Sm90TmaWarpSpecializedAdapterINS1D_15DefaultEpilogueIaSK_SK_NS1C_6thread17LinearCombinationIaLi1EiiLNS1H_9ScaleType4KindE0ELNS_15FloatRoundStyleE2EaEENS1_15EpilogueDefaultEEEEEvvEEEEvNT_6ParamsE,@function
        .size           _ZN7cutlass13device_kernelINS_4gemm6kernel13GemmUniversalIN4cute5tupleIJiiiiEEENS1_10collective13CollectiveMmaINS1_34MainloopSm90TmaGmmaWarpSpecializedILi22ENS5_IJNS4_1CILi2EEESB_NSA_ILi1EEEEEENS1_35KernelTmaWarpSpecializedCooperativeEEENS5_IJNSA_ILi256EEENSA_ILi64EEENSA_ILi32EEEEEEaNS5_IJlSC_lEEEaSK_NS4_8TiledMMAINS4_8MMA_AtomIJNS4_4SM904GMMA26MMA_64x64x32_S32S8S8_SS_TNEEEENS4_6LayoutINS5_IJSB_SC_SC_EEENS5_IJSC_NSA_ILi0EEEST_EEEEENS5_IJNS4_10UnderscoreESW_SW_EEEEENS4_23SM90_TMA_LOAD_MULTICASTENS4_14ComposedLayoutINS4_7SwizzleILi1ELi4ELi3EEENS4_18smem_ptr_flag_bitsILi8EEENSR_INS5_IJNSA_ILi8EEESI_EEENS5_IJSI_SC_EEEEEEEvNS4_8identityESZ_S19_vS1A_EENS_8epilogue10collective6detail29Sm90TmaWarpSpecializedAdapterINS1D_15DefaultEpilogueIaSK_SK_NS1C_6thread17LinearCombinationIaLi1EiiLNS1H_9ScaleType4KindE0ELNS_15FloatRoundStyleE2EaEENS1_15EpilogueDefaultEEEEEvvEEEEvNT_6ParamsE,(.L_x_240 - _ZN7cutlass13device_kernelINS_4gemm6kernel13GemmUniversalIN4cute5tupleIJiiiiEEENS1_10collective13CollectiveMmaINS1_34MainloopSm90TmaGmmaWarpSpecializedILi22ENS5_IJNS4_1CILi2EEESB_NSA_ILi1EEEEEENS1_35KernelTmaWarpSpecializedCooperativeEEENS5_IJNSA_ILi256EEENSA_ILi64EEENSA_ILi32EEEEEEaNS5_IJlSC_lEEEaSK_NS4_8TiledMMAINS4_8MMA_AtomIJNS4_4SM904GMMA26MMA_64x64x32_S32S8S8_SS_TNEEEENS4_6LayoutINS5_IJSB_SC_SC_EEENS5_IJSC_NSA_ILi0EEEST_EEEEENS5_IJNS4_10UnderscoreESW_SW_EEEEENS4_23SM90_TMA_LOAD_MULTICASTENS4_14ComposedLayoutINS4_7SwizzleILi1ELi4ELi3EEENS4_18smem_ptr_flag_bitsILi8EEENSR_INS5_IJNSA_ILi8EEESI_EEENS5_IJSI_SC_EEEEEEEvNS4_8identityESZ_S19_vS1A_EENS_8epilogue10collective6detail29Sm90TmaWarpSpecializedAdapterINS1D_15DefaultEpilogueIaSK_SK_NS1C_6thread17LinearCombinationIaLi1EiiLNS1H_9ScaleType4KindE0ELNS_15FloatRoundStyleE2EaEENS1_15EpilogueDefaultEEEEEvvEEEEvNT_6ParamsE)
        .other          _ZN7cutlass13device_kernelINS_4gemm6kernel13GemmUniversalIN4cute5tupleIJiiiiEEENS1_10collective13CollectiveMmaINS1_34MainloopSm90TmaGmmaWarpSpecializedILi22ENS5_IJNS4_1CILi2EEESB_NSA_ILi1EEEEEENS1_35KernelTmaWarpSpecializedCooperativeEEENS5_IJNSA_ILi256EEENSA_ILi64EEENSA_ILi32EEEEEEaNS5_IJlSC_lEEEaSK_NS4_8TiledMMAINS4_8MMA_AtomIJNS4_4SM904GMMA26MMA_64x64x32_S32S8S8_SS_TNEEEENS4_6LayoutINS5_IJSB_SC_SC_EEENS5_IJSC_NSA_ILi0EEEST_EEEEENS5_IJNS4_10UnderscoreESW_SW_EEEEENS4_23SM90_TMA_LOAD_MULTICASTENS4_14ComposedLayoutINS4_7SwizzleILi1ELi4ELi3EEENS4_18smem_ptr_flag_bitsILi8EEENSR_INS5_IJNSA_ILi8EEESI_EEENS5_IJSI_SC_EEEEEEEvNS4_8identityESZ_S19_vS1A_EENS_8epilogue10collective6detail29Sm90TmaWarpSpecializedAdapterINS1D_15DefaultEpilogueIaSK_SK_NS1C_6thread17LinearCombinationIaLi1EiiLNS1H_9ScaleType4KindE0ELNS_15FloatRoundStyleE2EaEENS1_15EpilogueDefaultEEEEEvvEEEEvNT_6ParamsE,@"STO_CUDA_ENTRY STV_DEFAULT"
_ZN7cutlass13device_kernelINS_4gemm6kernel13GemmUniversalIN4cute5tupleIJiiiiEEENS1_10collective13CollectiveMmaINS1_34MainloopSm90TmaGmmaWarpSpecializedILi22ENS5_IJNS4_1CILi2EEESB_NSA_ILi1EEEEEENS1_35KernelTmaWarpSpecializedCooperativeEEENS5_IJNSA_ILi256EEENSA_ILi64EEENSA_ILi32EEEEEEaNS5_IJlSC_lEEEaSK_NS4_8TiledMMAINS4_8MMA_AtomIJNS4_4SM904GMMA26MMA_64x64x32_S32S8S8_SS_TNEEEENS4_6LayoutINS5_IJSB_SC_SC_EEENS5_IJSC_NSA_ILi0EEEST_EEEEENS5_IJNS4_10UnderscoreESW_SW_EEEEENS4_23SM90_TMA_LOAD_MULTICASTENS4_14ComposedLayoutINS4_7SwizzleILi1ELi4ELi3EEENS4_18smem_ptr_flag_bitsILi8EEENSR_INS5_IJNSA_ILi8EEESI_EEENS5_IJSI_SC_EEEEEEEvNS4_8identityESZ_S19_vS1A_EENS_8epilogue10collective6detail29Sm90TmaWarpSpecializedAdapterINS1D_15DefaultEpilogueIaSK_SK_NS1C_6thread17LinearCombinationIaLi1EiiLNS1H_9ScaleType4KindE0ELNS_15FloatRoundStyleE2EaEENS1_15EpilogueDefaultEEEEEvvEEEEvNT_6ParamsE:
[----:B------:R-:W0:Y:S01]  /*0000*/  LDC R1, c[0x0][0x28] ;  /* 0x00000a00ff017b82 */ /* 0x000e220000000800 */
[----:B------:R-:W1:Y:S01]  /*0010*/  S2R R18, SR_TID.X ;  /* 0x0000000000127919 */ /* 0x000e620000002100 */
[----:B------:R-:W-:Y:S01]  /*0020*/  ELECT P0, URZ, PT ;  /* 0x00000000003f782f */ /* 0x000fe20003800000 */
[----:B------:R-:W-:Y:S01]  /*0030*/  BSSY B0, `(.L_x_0) ;  /* 0x000000f000007945 */ /* 0x000fe20003800000 */
[--C-:B-1----:R-:W-:Y:S02]  /*0040*/  SHF.R.U32.HI R0, RZ, 0x5, R18.reuse ;  /* 0x00000005ff007819 */ /* 0x102fe40000011612 */
[----:B------:R-:W-:-:S03]  /*0050*/  SHF.R.U32.HI R3, RZ, 0x7, R18 ;  /* 0x00000007ff037819 */ /* 0x000fc60000011612 */
[----:B------:R-:W1:Y:S04]  /*0060*/  SHFL.IDX PT, R2, R0, RZ, 0x1f ;  /* 0x00001fff00027589 */ /* 0x000e6800000e0000 */
[----:B------:R2:W3:Y:S01]  /*0070*/  SHFL.IDX PT, R5, R3, RZ, 0x1f ;  /* 0x00001fff03057589 */ /* 0x0004e200000e0000 */
[----:B-1----:R-:W-:-:S13]  /*0080*/  ISETP.NE.OR P0, PT, R2, RZ, !P0 ;  /* 0x000000ff0200720c */ /* 0x002fda0004705670 */
[----:B0-23--:R-:W-:Y:S05]  /*0090*/  @P0 BRA `(.L_x_1) ;  /* 0x0000000000200947 */ /* 0x00dfea0003800000 */
[----:B------:R-:W-:Y:S02]  /*00a0*/  ULDC.64 UR4, c[0x0][0x198] ;  /* 0x0000660000047ab9 */ /* 0x000fe40000000a00 */
[----:B------:R-:W-:Y:S02]  /*00b0*/  UIADD3 UR6, UP0, UR4, 0xf0, URZ ;  /* 0x000000f004067890 */ /* 0x000fe4000ff1e03f */
[----:B------:R-:W-:Y:S02]  /*00c0*/  UIADD3 UR4, UP1, UR4, 0x1f0, URZ ;  /* 0x000001f004047890 */ /* 0x000fe4000ff3e03f */
[----:B------:R-:W-:Y:S02]  /*00d0*/  UIADD3.X UR7, URZ, UR5, URZ, UP0, !UPT ;  /* 0x000000053f077290 */ /* 0x000fe400087fe43f */
[----:B------:R-:W-:-:S07]  /*00e0*/  UIADD3.X UR5, URZ, UR5, URZ, UP1, !UPT ;  /* 0x000000053f057290 */ /* 0x000fce0008ffe43f */
[----:B------:R0:W-:Y:S02]  /*00f0*/  UTMACCTL.PF [UR6] ;  /* 0x00000000060079b9 */ /* 0x0001e40008040000 */
[----:B------:R0:W-:Y:S02]  /*0100*/  UTMACCTL.PF [UR4] ;  /* 0x00000000040079b9 */ /* 0x0001e40008040000 */
[----:B0-----:R-:W-:Y:S01]  /*0110*/  NOP ;  /* 0x0000000000007918 */ /* 0x001fe20000000000 */
.L_x_1:
[----:B------:R-:W-:Y:S05]  /*0120*/  BSYNC B0 ;  /* 0x0000000000007941 */ /* 0x000fea0003800000 */
.L_x_0:
[----:B------:R-:W0:Y:S02]  /*0130*/  SHFL.IDX PT, R3, R0, RZ, 0x1f ;  /* 0x00001fff00037589 */ /* 0x000e2400000e0000 */
[----:B0-----:R-:W-:-:S13]  /*0140*/  ISETP.NE.AND P0, PT, R3, RZ, PT ;  /* 0x000000ff0300720c */ /* 0x001fda0003f05270 */
[----:B------:R-:W-:Y:S05]  /*0150*/  @P0 BRA `(.L_x_2) ;  /* 0x0000000000f40947 */ /* 0x000fea0003800000 */
[----:B------:R-:W-:Y:S01]  /*0160*/  ELECT P0, URZ, PT ;  /* 0x00000000003f782f */ /* 0x000fe20003800000 */
[----:B------:R-:W-:-:S12]  /*0170*/  BSSY B0, `(.L_x_2) ;  /* 0x000003b000007945 */ /* 0x000fd80003800000 */
[----:B------:R-:W-:Y:S05]  /*0180*/  @!P0 BRA `(.L_x_3) ;  /* 0x0000000000e48947 */ /* 0x000fea0003800000 */
[----:B------:R-:W0:Y:S01]  /*0190*/  S2UR UR8, SR_CgaCtaId ;  /* 0x00000000000879c3 */ /* 0x000e220000008800 */
[----:B------:R-:W-:Y:S01]  /*01a0*/  UMOV UR4, 0x400 ;  /* 0x0000040000047882 */ /* 0x000fe20000000000 */
[----:B------:R-:W-:Y:S01]  /*01b0*/  UMOV UR5, 0x1 ;  /* 0x0000000100057882 */ /* 0x000fe20000000000 */
[----:B------:R-:W-:Y:S02]  /*01c0*/  UMOV UR6, 0x6 ;  /* 0x0000000600067882 */ /* 0x000fe40000000000 */
[----:B------:R-:W-:-:S04]  /*01d0*/  UIADD3 UR6, -UR6, 0x100000, URZ ;  /* 0x0010000006067890 */ /* 0x000fc8000fffe13f */
[----:B------:R-:W-:Y:S02]  /*01e0*/  USHF.L.U32 UR7, UR6, 0xb, URZ ;  /* 0x0000000b06077899 */ /* 0x000fe4000800063f */
[----:B------:R-:W-:Y:S02]  /*01f0*/  USHF.L.U32 UR6, UR6, 0x1, URZ ;  /* 0x0000000106067899 */ /* 0x000fe4000800063f */
[----:B0-----:R-:W-:Y:S02]  /*0200*/  ULEA UR8, UR8, UR4, 0x18 ;  /* 0x0000000408087291 */ /* 0x001fe4000f8ec03f */
[----:B------:R-:W-:-:S04]  /*0210*/  UIADD3 UR4, -UR5, 0x100000, URZ ;  /* 0x0010000005047890 */ /* 0x000fc8000fffe13f */
[----:B------:R-:W-:Y:S02]  /*0220*/  USHF.L.U32 UR5, UR4, 0xb, URZ ;  /* 0x0000000b04057899 */ /* 0x000fe4000800063f */
[----:B------:R-:W-:Y:S01]  /*0230*/  USHF.L.U32 UR4, UR4, 0x1, URZ ;  /* 0x0000000104047899 */ /* 0x000fe2000800063f */
[----:B------:R-:W0:Y:S11]  /*0240*/  FENCE.VIEW.ASYNC.S ;  /* 0x00000000000073c6 */ /* 0x000e360000000000 */
[----:B0-----:R0:W1:Y:S01]  /*0250*/  SYNCS.EXCH.64 URZ, [UR8], UR4 ;  /* 0x00000004083f75b2 */ /* 0x0010620008000100 */
[----:B------:R0:W2:Y:S01]  /*0260*/  SYNCS.EXCH.64 URZ, [UR8+0xb0], UR6 ;  /* 0x0000b006083f75b2 */ /* 0x0000a20008000100 */
[----:B------:R0:W3:Y:S01]  /*0270*/  SYNCS.EXCH.64 URZ, [UR8+0x8], UR4 ;  /* 0x00000804083f75b2 */ /* 0x0000e20008000100 */
[----:B------:R0:W4:Y:S01]  /*0280*/  SYNCS.EXCH.64 URZ, [UR8+0xb8], UR6 ;  /* 0x0000b806083f75b2 */ /* 0x0001220008000100 */
[----:B------:R0:W0:Y:S01]  /*0290*/  SYNCS.EXCH.64 URZ, [UR8+0x10], UR4 ;  /* 0x00001004083f75b2 */ /* 0x0000220008000100 */
        /* <DEDUP_REMOVED lines=39> */
[----:B-1234-:R-:W-:Y:S01]  /*0510*/  NOP ;  /* 0x0000000000007918 */ /* 0x01efe20000000000 */
.L_x_3:
[----:B0-----:R-:W-:Y:S05]  /*0520*/  BSYNC B0 ;  /* 0x0000000000007941 */ /* 0x001fea0003800000 */
.L_x_2:
[----:B------:R-:W-:Y:S01]  /*0530*/  SHF.R.S32.HI R7, RZ, 0x1f, R18 ;  /* 0x0000001fff077819 */ /* 0x000fe20000011412 */
[----:B------:R-:W0:Y:S01]  /*0540*/  SHFL.IDX PT, R0, R0, RZ, 0x1f ;  /* 0x00001fff00007589 */ /* 0x000e2200000e0000 */
[----:B------:R-:W1:Y:S01]  /*0550*/  S2UR UR8, SR_CTAID.X ;  /* 0x00000000000879c3 */ /* 0x000e620000002500 */
[----:B------:R-:W-:Y:S02]  /*0560*/  ELECT P0, URZ, PT ;  /* 0x00000000003f782f */ /* 0x000fe40003800000 */
[----:B------:R-:W-:Y:S01]  /*0570*/  LEA.HI R7, R7, R18, RZ, 0x7 ;  /* 0x0000001207077211 */ /* 0x000fe200078f38ff */
[----:B------:R-:W2:Y:S01]  /*0580*/  S2R R4, SR_CTAID.Y ;  /* 0x0000000000047919 */ /* 0x000ea20000002600 */
[----:B------:R-:W-:Y:S01]  /*0590*/  SHF.R.S32.HI R8, RZ, 0x1f, R3 ;  /* 0x0000001fff087819 */ /* 0x000fe20000011403 */
[----:B------:R-:W-:Y:S01]  /*05a0*/  ULDC UR4, c[0x0][0x150] ;  /* 0x0000540000047ab9 */ /* 0x000fe20000000800 */
[----:B------:R-:W-:Y:S01]  /*05b0*/  LOP3.LUT R7, R7, 0xffffff80, RZ, 0xc0, !PT ;  /* 0xffffff8007077812 */ /* 0x000fe200078ec0ff */
[----:B------:R-:W-:Y:S01]  /*05c0*/  NOP ;  /* 0x0000000000007918 */ /* 0x000fe20000000000 */
[----:B------:R-:W-:Y:S01]  /*05d0*/  LEA.HI R8, R8, R3, RZ, 0x2 ;  /* 0x0000000308087211 */ /* 0x000fe200078f10ff */
[----:B------:R-:W3:Y:S01]  /*05e0*/  LDC R10, c[0x0][0x144] ;  /* 0x00005100ff0a7b82 */ /* 0x000ee20000000800 */
[----:B------:R-:W-:Y:S01]  /*05f0*/  NOP ;  /* 0x0000000000007918 */ /* 0x000fe20000000000 */
[----:B------:R-:W-:Y:S01]  /*0600*/  IMAD.IADD R6, R18, 0x1, -R7 ;  /* 0x0000000112067824 */ /* 0x000fe200078e0a07 */
[----:B------:R-:W-:Y:S01]  /*0610*/  LOP3.LUT R8, R8, 0x3ffffffc, RZ, 0xc0, !PT ;  /* 0x3ffffffc08087812 */ /* 0x000fe200078ec0ff */
[----:B------:R-:W-:Y:S01]  /*0620*/  IMAD.MOV.U32 R23, RZ, RZ, 0x1 ;  /* 0x00000001ff177424 */ /* 0x000fe200078e00ff */
[----:B------:R-:W-:-:S02]  /*0630*/  ISETP.NE.AND P3, PT, R5, RZ, PT ;  /* 0x000000ff0500720c */ /* 0x000fc40003f65270 */
[----:B------:R-:W-:Y:S01]  /*0640*/  SHF.R.S32.HI R7, RZ, 0x1f, R6 ;  /* 0x0000001fff077819 */ /* 0x000fe20000011406 */
[----:B------:R-:W-:Y:S01]  /*0650*/  IMAD.IADD R8, R3, 0x1, -R8 ;  /* 0x0000000103087824 */ /* 0x000fe200078e0a08 */
[----:B------:R-:W4:Y:S02]  /*0660*/  LDC R13, c[0x0][0x140] ;  /* 0x00005000ff0d7b82 */ /* 0x000f240000000800 */
[----:B------:R-:W-:Y:S02]  /*0670*/  LEA.HI R7, R7, R6, RZ, 0x3 ;  /* 0x0000000607077211 */ /* 0x000fe400078f18ff */
[----:B0-----:R-:W-:Y:S02]  /*0680*/  ISETP.NE.OR P0, PT, R0, RZ, !P0 ;  /* 0x000000ff0000720c */ /* 0x001fe40004705670 */
[--C-:B------:R-:W-:Y:S02]  /*0690*/  SHF.R.S32.HI R0, RZ, 0x3, R7.reuse ;  /* 0x00000003ff007819 */ /* 0x100fe40000011407 */
[----:B------:R-:W-:-:S02]  /*06a0*/  SHF.R.S32.HI R7, RZ, 0x1f, R7 ;  /* 0x0000001fff077819 */ /* 0x000fc40000011407 */
[----:B-1----:R-:W-:Y:S02]  /*06b0*/  I2FP.F32.U32 R9, UR8 ;  /* 0x0000000800097c45 */ /* 0x002fe40008201000 */
[----:B------:R-:W-:-:S03]  /*06c0*/  LEA.HI R7, R7, R0, RZ, 0x2 ;  /* 0x0000000007077211 */ /* 0x000fc600078f10ff */
[----:B------:R-:W-:Y:S01]  /*06d0*/  FMUL R9, R9, UR4 ;  /* 0x0000000409097c20 */ /* 0x000fe20008400000 */
[----:B------:R-:W-:Y:S01]  /*06e0*/  LOP3.LUT R7, R7, 0xfffffffc, RZ, 0xc0, !PT ;  /* 0xfffffffc07077812 */ /* 0x000fe200078ec0ff */
[----:B------:R-:W-:Y:S01]  /*06f0*/  VOTEU.ALL UP0, P0 ;  /* 0x00000000003f7886 */ /* 0x000fe20000000000 */
[----:B--2---:R-:W-:Y:S01]  /*0700*/  I2FP.F32.U32 R3, R4 ;  /* 0x0000000400037245 */ /* 0x004fe20000201000 */
[----:B------:R-:W-:Y:S01]  /*0710*/  ULDC UR4, c[0x0][0x154] ;  /* 0x0000550000047ab9 */ /* 0x000fe20000000800 */
[----:B------:R-:W-:Y:S01]  /*0720*/  VOTEU.ALL UP1, P0 ;  /* 0x00000000003f7886 */ /* 0x000fe20000020000 */
[----:B------:R-:W0:Y:S01]  /*0730*/  F2I.U32.TRUNC.NTZ R9, R9 ;  /* 0x0000000900097305 */ /* 0x000e22000020f000 */
[----:B------:R-:W-:Y:S01]  /*0740*/  IMAD.IADD R7, R0, 0x1, -R7 ;  /* 0x0000000100077824 */ /* 0x000fe200078e0a07 */
[----:B------:R-:W1:Y:S01]  /*0750*/  @!UP0 S2UR UR7, SR_CgaCtaId ;  /* 0x00000000000789c3 */ /* 0x000e620000008800 */
[----:B------:R-:W-:Y:S01]  /*0760*/  FMUL R12, R3, UR4 ;  /* 0x00000004030c7c20 */ /* 0x000fe20008400000 */
[----:B------:R-:W-:Y:S01]  /*0770*/  UMOV UR4, 0x20 ;  /* 0x0000002000047882 */ /* 0x000fe20000000000 */
[----:B------:R-:W-:Y:S01]  /*0780*/  IMAD R8, R8, 0x4, R7 ;  /* 0x0000000408087824 */ /* 0x000fe200078e0207 */
[----:B------:R-:W-:Y:S01]  /*0790*/  @!UP0 UMOV UR6, 0x400 ;  /* 0x0000040000068882 */ /* 0x000fe20000000000 */
[----:B------:R-:W-:-:S04]  /*07a0*/  @!UP0 UIADD3 UR4, -UR4, 0x100000, URZ ;  /* 0x0010000004048890 */ /* 0x000fc8000fffe13f */
[----:B------:R-:W-:Y:S02]  /*07b0*/  @!UP0 USHF.L.U32 UR5, UR4, 0xb, URZ ;  /* 0x0000000b04058899 */ /* 0x000fe4000800063f */
[----:B------:R-:W-:Y:S01]  /*07c0*/  @!UP0 USHF.L.U32 UR4, UR4, 0x1, URZ ;  /* 0x0000000104048899 */ /* 0x000fe2000800063f */
[----:B----4-:R-:W-:Y:S01]  /*07d0*/  ISETP.EQ.U32.AND P2, PT, R13, 0x1, PT ;  /* 0x000000010d00780c */ /* 0x010fe20003f42070 */
[----:B------:R-:W2:Y:S01]  /*07e0*/  F2I.U32.TRUNC.NTZ R12, R12 ;  /* 0x0000000c000c7305 */ /* 0x000ea2000020f000 */
[----:B------:R-:W-:Y:S01]  /*07f0*/  LEA.HI R0, R8, R8, RZ, 0x1 ;  /* 0x0000000808007211 */ /* 0x000fe200078f08ff */
[----:B------:R-:W4:Y:S03]  /*0800*/  LDC R7, c[0x0][0x148] ;  /* 0x00005200ff077b82 */ /* 0x000f260000000800 */
[----:B------:R-:W-:Y:S01]  /*0810*/  LOP3.LUT R11, R0, 0xfffffffe, RZ, 0xc0, !PT ;  /* 0xfffffffe000b7812 */ /* 0x000fe200078ec0ff */
[----:B0-----:R-:W-:Y:S01]  /*0820*/  IMAD.MOV R15, RZ, RZ, -R9 ;  /* 0x000000ffff0f7224 */ /* 0x001fe200078e0a09 */
[----:B------:R-:W-:-:S03]  /*0830*/  SHF.R.S32.HI R9, RZ, 0x1f, R2 ;  /* 0x0000001fff097819 */ /* 0x000fc60000011402 */
[----:B---3--:R-:W-:Y:S01]  /*0840*/  IMAD R3, R10, R15, UR8 ;  /* 0x000000080a037e24 */ /* 0x008fe2000f8e020f */
[----:B------:R-:W-:Y:S01]  /*0850*/  LEA.HI R9, R9, R2, RZ, 0x2 ;  /* 0x0000000209097211 */ /* 0x000fe200078f10ff */
[C---:B------:R-:W-:Y:S02]  /*0860*/  IMAD.IADD R0, R8.reuse, 0x1, -R11 ;  /* 0x0000000108007824 */ /* 0x040fe400078e0a0b */
[----:B------:R-:W-:Y:S01]  /*0870*/  IMAD.SHL.U32 R11, R8, 0x4, RZ ;  /* 0x00000004080b7824 */ /* 0x000fe200078e00ff */
[----:B------:R-:W-:Y:S01]  /*0880*/  LOP3.LUT R9, R9, 0xfffffffc, RZ, 0xc0, !PT ;  /* 0xfffffffc09097812 */ /* 0x000fe200078ec0ff */
[----:B--2---:R-:W-:Y:S01]  /*0890*/  IMAD.MOV R21, RZ, RZ, -R12 ;  /* 0x000000ffff157224 */ /* 0x004fe200078e0a0c */
[----:B------:R-:W-:Y:S01]  /*08a0*/  ISETP.NE.AND P4, PT, R0, R3, PT ;  /* 0x000000030000720c */ /* 0x000fe20003f85270 */
[----:B-1----:R-:W-:Y:S01]  /*08b0*/  @!UP0 ULEA UR6, UR7, UR6, 0x18 ;  /* 0x0000000607068291 */ /* 0x002fe2000f8ec03f */
[----:B------:R-:W-:Y:S01]  /*08c0*/  LOP3.LUT R22, R8, 0xc, R11, 0x78, !PT ;  /* 0x0000000c08167812 */ /* 0x000fe200078e780b */
[----:B------:R-:W-:Y:S01]  /*08d0*/  IMAD.IADD R0, R2, 0x1, -R9 ;  /* 0x0000000102007824 */ /* 0x000fe200078e0a09 */
[----:B------:R-:W-:Y:S01]  /*08e0*/  VOTEU.ALL UP0, P0 ;  /* 0x00000000003f7886 */ /* 0x000fe20000000000 */
[----:B------:R-:W-:Y:S01]  /*08f0*/  LOP3.LUT P0, RZ, R6, 0x7, RZ, 0xc0, !PT ;  /* 0x0000000706ff7812 */ /* 0x000fe2000780c0ff */
[----:B------:R-:W-:-:S02]  /*0900*/  VIADD R6, R5, 0xffffffff ;  /* 0xffffffff05067836 */ /* 0x000fc40000000000 */
[----:B------:R-:W-:Y:S01]  /*0910*/  ISETP.NE.AND P1, PT, R0, 0x3, PT ;  /* 0x000000030000780c */ /* 0x000fe20003f25270 */
[----:B----4-:R-:W-:Y:S01]  /*0920*/  IMAD R9, R7, R21, R4 ;  /* 0x0000001507097224 */ /* 0x010fe200078e0204 */
[----:B------:R-:W-:Y:S02]  /*0930*/  ISETP.LT.U32.AND P0, PT, R22, 0x4, !P0 ;  /* 0x000000041600780c */ /* 0x000fe40004701070 */
[----:B------:R-:W-:Y:S01]  /*0940*/  ISETP.EQ.OR P1, PT, R0, RZ, !P1 ;  /* 0x000000ff0000720c */ /* 0x000fe20004f22670 */
[----:B------:R-:W0:Y:S02]  /*0950*/  FENCE.VIEW.ASYNC.S ;  /* 0x00000000000073c6 */ /* 0x000e240000000000 */
[----:B0-----:R0:W1:Y:S01]  /*0960*/  @!UP0 SYNCS.EXCH.64 URZ, [UR6+0x170], UR4 ;  /* 0x00017004063f85b2 */ /* 0x0010620008000100 */
[----:B------:R-:W-:Y:S02]  /*0970*/  @P4 LEA.HI R2, R22, R22, RZ, 0x1 ;  /* 0x0000001616024211 */ /* 0x000fe400078f08ff */
[----:B------:R-:W-:-:S02]  /*0980*/  ISETP.EQ.AND P1, PT, R5, RZ, P1 ;  /* 0x000000ff0500720c */ /* 0x000fc40000f22270 */
[----:B------:R-:W-:Y:S02]  /*0990*/  @P4 SHF.R.S32.HI R2, RZ, 0x1, R2 ;  /* 0x00000001ff024819 */ /* 0x000fe40000011402 */
[----:B------:R-:W-:Y:S02]  /*09a0*/  ISETP.GE.U32.AND P6, PT, R6, 0x2, PT ;  /* 0x000000020600780c */ /* 0x000fe40003fc6070 */
[----:B------:R-:W-:Y:S02]  /*09b0*/  @P4 ISETP.NE.AND P5, PT, R2, R9, PT ;  /* 0x000000090200420c */ /* 0x000fe40003fa5270 */
[----:B------:R-:W-:Y:S02]  /*09c0*/  SEL R2, RZ, 0x1, !P0 ;  /* 0x00000001ff027807 */ /* 0x000fe40004000000 */
[----:B------:R-:W-:Y:S02]  /*09d0*/  @P4 SEL R23, RZ, 0x1, P5 ;  /* 0x00000001ff174807 */ /* 0x000fe40002800000 */
[----:B------:R-:W-:Y:S01]  /*09e0*/  SEL R19, RZ, 0x1, !P1 ;  /* 0x00000001ff137807 */ /* 0x000fe20004800000 */
[----:B------:R0:W2:Y:S01]  /*09f0*/  @!UP1 SYNCS.EXCH.64 URZ, [UR6+0x178], UR4 ;  /* 0x00017804063f95b2 */ /* 0x0000a20008000100 */
[----:B------:R-:W-:Y:S01]  /*0a00*/  LOP3.LUT R23, R23, R2, RZ, 0xc0, !PT ;  /* 0x0000000217177212 */ /* 0x000fe200078ec0ff */
[----:B------:R-:W-:Y:S01]  /*0a10*/  NOP ;  /* 0x0000000000007918 */ /* 0x000fe20000000000 */
[----:B------:R-:W-:Y:S01]  /*0a20*/  SEL R19, R19, 0x2, P6 ;  /* 0x0000000213137807 */ /* 0x000fe20003000000 */
[----:B------:R-:W-:Y:S06]  /*0a30*/  @!P2 BRA `(.L_x_4) ;  /* 0x000000000008a947 */ /* 0x000fec0003800000 */
[----:B-12---:R-:W-:Y:S01]  /*0a40*/  UCGABAR_ARV ;  /* 0x00000000000079c7 */ /* 0x006fe20008000000 */
[----:B------:R-:W-:Y:S05]  /*0a50*/  BRA `(.L_x_5) ;  /* 0x0000000000047947 */ /* 0x000fea0003800000 */
.L_x_4:
[----:B-12---:R-:W-:Y:S01]  /*0a60*/  NOP ;  /* 0x0000000000007918 */ /* 0x006fe20000000000 */
.L_x_5:
[----:B------:R-:W1:Y:S01]  /*0a70*/  LDC R2, c[0x0][0x65c] ;  /* 0x00019700ff027b82 */ /* 0x000e620000000800 */
[----:B------:R-:W-:Y:S02]  /*0a80*/  IMAD.U32 R8, RZ, RZ, UR8 ;  /* 0x00000008ff087e24 */ /* 0x000fe4000f8e00ff */
[----:B------:R-:W-:Y:S01]  /*0a90*/  IMAD.MOV.U32 R9, RZ, RZ, RZ ;  /* 0x000000ffff097224 */ /* 0x000fe200078e00ff */
[----:B-1----:R-:W-:-:S04]  /*0aa0*/  ISETP.NE.AND P1, PT, R2, 0x1, PT ;  /* 0x000000010200780c */ /* 0x002fc80003f25270 */
[----:B------:R-:W-:-:S09]  /*0ab0*/  P2R R5, PR, RZ, 0x2 ;  /* 0x00000002ff057803 */ /* 0x000fd20000000000 */
[----:B------:R-:W1:Y:S01]  /*0ac0*/  @P1 LDC R17, c[0x0][0x10] ;  /* 0x00000400ff111b82 */ /* 0x000e620000000800 */
[----:B------:R-:W-:Y:S02]  /*0ad0*/  @P1 IMAD.MOV.U32 R5, RZ, RZ, RZ ;  /* 0x000000ffff051224 */ /* 0x000fe400078e00ff */
[----:B------:R-:W-:-:S05]  /*0ae0*/  @P1 IMAD.MOV.U32 R13, RZ, RZ, RZ ;  /* 0x000000ffff0d1224 */ /* 0x000fca00078e00ff */
[----:B------:R-:W2:Y:S01]  /*0af0*/  @!P1 LDC R11, c[0x0][0xc] ;  /* 0x00000300ff0b9b82 */ /* 0x000ea20000000800 */
[----:B-1----:R-:W-:-:S04]  /*0b00*/  @P1 IMAD.WIDE.U32 R16, R17, UR8, R4 ;  /* 0x0000000811101c25 */ /* 0x002fc8000f8e0004 */
[----:B------:R-:W-:Y:S02]  /*0b10*/  @P1 IMAD.IADD R17, R17, 0x1, R13 ;  /* 0x0000000111111824 */ /* 0x000fe400078e020d */
[----:B--2---:R-:W-:-:S04]  /*0b20*/  @!P1 IMAD.WIDE.U32 R8, R4, R11, R8 ;  /* 0x0000000b04089225 */ /* 0x004fc800078e0008 */
[----:B------:R-:W-:Y:S02]  /*0b30*/  @!P1 IMAD.MOV.U32 R16, RZ, RZ, R8 ;  /* 0x000000ffff109224 */ /* 0x000fe400078e0008 */
[----:B------:R-:W-:Y:S01]  /*0b40*/  @!P1 IMAD.MOV.U32 R17, RZ, RZ, R9 ;  /* 0x000000ffff119224 */ /* 0x000fe200078e0009 */
[----:B------:R-:W-:Y:S06]  /*0b50*/  @!P2 BRA `(.L_x_6) ;  /* 0x00000000000ca947 */ /* 0x000fec0003800000 */
[----:B------:R-:W-:Y:S01]  /*0b60*/  UCGABAR_WAIT ;  /* 0x0000000000007dc7 */ /* 0x000fe20008000000 */
[----:B------:R-:W-:Y:S01]  /*0b70*/  CCTL.IVALL ;  /* 0x00000000ff00798f */ /* 0x000fe20002000000 */
[----:B------:R-:W-:Y:S05]  /*0b80*/  BRA `(.L_x_7) ;  /* 0x0000000000047947 */ /* 0x000fea0003800000 */
.L_x_6:
[----:B------:R-:W-:Y:S06]  /*0b90*/  BAR.SYNC.DEFER_BLOCKING 0x0 ;  /* 0x0000000000007b1d */ /* 0x000fec0000010000 */
.L_x_7:
[----:B------:R-:W-:Y:S05]  /*0ba0*/  @!P3 BRA `(.L_x_8) ;  /* 0x0000004c00e4b947 */ /* 0x000fea0003800000 */
[----:B------:R-:W-:-:S13]  /*0bb0*/  ISETP.GT.U32.AND P0, PT, R6, 0x1, PT ;  /* 0x000000010600780c */ /* 0x000fda0003f04070 */
[----:B0-----:R-:W-:Y:S05]  /*0bc0*/  @P0 EXIT ;  /* 0x000000000000094d */ /* 0x001fea0003800000 */
[----:B------:R-:W-:Y:S01]  /*0bd0*/  ULDC.64 UR4, c[0x0][0x650] ;  /* 0x0001940000047ab9 */ /* 0x000fe20000000a00 */
[----:B------:R-:W-:Y:S01]  /*0be0*/  PRMT R0, RZ, 0x7610, R0 ;  /* 0x00007610ff007816 */ /* 0x000fe20000000000 */
[----:B------:R-:W-:Y:S01]  /*0bf0*/  IMAD.MOV.U32 R92, RZ, RZ, -0x1 ;  /* 0xffffffffff5c7424 */ /* 0x000fe200078e00ff */
[----:B------:R-:W-:Y:S01]  /*0c00*/  ISETP.GE.U32.AND P0, PT, R16, UR4, PT ;  /* 0x0000000410007c0c */ /* 0x000fe2000bf06070 */
[----:B------:R-:W-:Y:S02]  /*0c10*/  IMAD.MOV.U32 R93, RZ, RZ, -0x1 ;  /* 0xffffffffff5d7424 */ /* 0x000fe400078e00ff */
[----:B------:R-:W-:Y:S01]  /*0c20*/  IMAD.MOV.U32 R88, RZ, RZ, -0x1 ;  /* 0xffffffffff587424 */ /* 0x000fe200078e00ff */
[----:B------:R-:W-:-:S13]  /*0c30*/  ISETP.GE.U32.AND.EX P0, PT, R17, UR5, PT, P0 ;  /* 0x0000000511007c0c */ /* 0x000fda000bf06100 */
[----:B------:R-:W-:Y:S05]  /*0c40*/  @P0 BRA `(.L_x_9) ;  /* 0x0000000400280947 */ /* 0x000fea0003800000 */
[----:B------:R-:W0:Y:S01]  /*0c50*/  LDC.64 R24, c[0x0][0x628] ;  /* 0x00018a00ff187b82 */ /* 0x000e220000000a00 */
[----:B------:R-:W-:Y:S02]  /*0c60*/  IMAD.MOV.U32 R8, RZ, RZ, R16 ;  /* 0x000000ffff087224 */ /* 0x000fe400078e0010 */
[----:B------:R-:W-:-:S05]  /*0c70*/  IMAD.MOV.U32 R9, RZ, RZ, R17 ;  /* 0x000000ffff097224 */ /* 0x000fca00078e0011 */
[----:B------:R-:W1:Y:S08]  /*0c80*/  LDC R0, c[0x0][0x630] ;  /* 0x00018c00ff007b82 */ /* 0x000e700000000800 */
[----:B------:R-:W2:Y:S01]  /*0c90*/  LDC.64 R26, c[0x0][0x620] ;  /* 0x00018800ff1a7b82 */ /* 0x000ea20000000a00 */
[----:B0-----:R-:W-:-:S04]  /*0ca0*/  ISETP.NE.U32.AND P0, PT, R24, RZ, PT ;  /* 0x000000ff1800720c */ /* 0x001fc80003f05070 */
[----:B------:R-:W-:-:S13]  /*0cb0*/  ISETP.NE.AND.EX P0, PT, R25, RZ, PT, P0 ;  /* 0x000000ff1900720c */ /* 0x000fda0003f05300 */
[----:B-12---:R-:W-:Y:S05]  /*0cc0*/  @!P0 BRA `(.L_x_10) ;  /* 0x0000000000288947 */ /* 0x006fea0003800000 */
[----:B------:R-:W0:Y:S02]  /*0cd0*/  LDC R13, c[0x0][0x634] ;  /* 0x00018d00ff0d7b82 */ /* 0x000e240000000800 */
[----:B0-----:R-:W-:-:S05]  /*0ce0*/  IADD3 R13, P0, R16, R13, RZ ;  /* 0x0000000d100d7210 */ /* 0x001fca0007f1e0ff */
[----:B------:R-:W-:-:S04]  /*0cf0*/  IMAD.X R15, RZ, RZ, R17, P0 ;  /* 0x000000ffff0f7224 */ /* 0x000fc800000e0611 */
[----:B------:R-:W-:-:S04]  /*0d00*/  IMAD.WIDE.U32 R8, R15, R24, RZ ;  /* 0x000000180f087225 */ /* 0x000fc800078e00ff */
[----:B------:R-:W-:-:S04]  /*0d10*/  IMAD.WIDE.U32 R10, P0, R13, R25, R8 ;  /* 0x000000190d0a7225 */ /* 0x000fc80007800008 */
[----:B------:R-:W-:-:S04]  /*0d20*/  IMAD.WIDE.U32 R8, R13, R24, RZ ;  /* 0x000000180d087225 */ /* 0x000fc800078e00ff */
[----:B------:R-:W-:Y:S01]  /*0d30*/  IMAD.X R13, RZ, RZ, RZ, P0 ;  /* 0x000000ffff0d7224 */ /* 0x000fe200000e06ff */
[----:B------:R-:W-:Y:S01]  /*0d40*/  IADD3 RZ, P0, R9, R10, RZ ;  /* 0x0000000a09ff7210 */ /* 0x000fe20007f1e0ff */
[----:B------:R-:W-:-:S04]  /*0d50*/  IMAD.MOV.U32 R12, RZ, RZ, R11 ;  /* 0x000000ffff0c7224 */ /* 0x000fc800078e000b */
[----:B------:R-:W-:-:S08]  /*0d60*/  IMAD.WIDE.U32.X R8, R15, R25, R12, P0 ;  /* 0x000000190f087225 */ /* 0x000fd000000e040c */
.L_x_10:
[----:B------:R-:W0:Y:S01]  /*0d70*/  LDC.64 R24, c[0x0][0x640] ;  /* 0x00019000ff187b82 */ /* 0x000e220000000a00 */
[-CC-:B------:R-:W-:Y:S01]  /*0d80*/  SHF.R.U64 R88, R8, R0.reuse, R9.reuse ;  /* 0x0000000008587219 */ /* 0x180fe20000001209 */
[----:B------:R-:W-:Y:S01]  /*0d90*/  IMAD R30, R7, R21, R4 ;  /* 0x00000015071e7224 */ /* 0x000fe200078e0204 */
[----:B------:R-:W-:Y:S01]  /*0da0*/  SHF.R.U32.HI R0, RZ, R0, R9 ;  /* 0x00000000ff007219 */ /* 0x000fe20000011609 */
[----:B------:R-:W-:Y:S01]  /*0db0*/  IMAD.MOV.U32 R21, RZ, RZ, 0x1 ;  /* 0x00000001ff157424 */ /* 0x000fe200078e00ff */
[----:B------:R-:W-:-:S03]  /*0dc0*/  IADD3 R5, P0, RZ, -R88, RZ ;  /* 0x80000058ff057210 */ /* 0x000fc60007f1e0ff */
[----:B------:R-:W1:Y:S02]  /*0dd0*/  LDC R6, c[0x0][0x618] ;  /* 0x00018600ff067b82 */ /* 0x000e640000000800 */
[----:B------:R-:W-:-:S04]  /*0de0*/  IMAD.X R9, RZ, RZ, ~R0, P0 ;  /* 0x000000ffff097224 */ /* 0x000fc800000e0e00 */
[-C--:B------:R-:W-:Y:S02]  /*0df0*/  IMAD R0, R9, R26.reuse, RZ ;  /* 0x0000001a09007224 */ /* 0x080fe400078e02ff */
[----:B------:R-:W2:Y:S01]  /*0e00*/  LDC R11, c[0x0][0x608] ;  /* 0x00018200ff0b7b82 */ /* 0x000ea20000000800 */
[----:B------:R-:W-:-:S04]  /*0e10*/  IMAD.WIDE.U32 R8, R5, R26, R16 ;  /* 0x0000001a05087225 */ /* 0x000fc800078e0010 */
[----:B------:R-:W-:-:S03]  /*0e20*/  IMAD R5, R5, R27, R0 ;  /* 0x0000001b05057224 */ /* 0x000fc600078e0200 */
[----:B------:R-:W3:Y:S01]  /*0e30*/  LDC R12, c[0x0][0x658] ;  /* 0x00019600ff0c7b82 */ /* 0x000ee20000000800 */
[----:B0-----:R-:W-:Y:S01]  /*0e40*/  ISETP.NE.U32.AND P0, PT, R24, RZ, PT ;  /* 0x000000ff1800720c */ /* 0x001fe20003f05070 */
[----:B------:R-:W-:Y:S02]  /*0e50*/  IMAD.IADD R5, R9, 0x1, R5 ;  /* 0x0000000109057824 */ /* 0x000fe400078e0205 */
[----:B------:R-:W-:Y:S01]  /*0e60*/  IMAD.MOV.U32 R9, RZ, RZ, -0x1 ;  /* 0xffffffffff097424 */ /* 0x000fe200078e00ff */
[----:B------:R-:W-:-:S03]  /*0e70*/  ISETP.NE.AND.EX P0, PT, R25, RZ, PT, P0 ;  /* 0x000000ff1900720c */ /* 0x000fc60003f05300 */
[----:B------:R-:W0:Y:S01]  /*0e80*/  LDC R15, c[0x0][0x600] ;  /* 0x00018000ff0f7b82 */ /* 0x000e220000000800 */
[-CC-:B-1----:R-:W-:Y:S02]  /*0e90*/  SHF.R.U64 R13, R8, R6.reuse, R5.reuse ;  /* 0x00000006080d7219 */ /* 0x182fe40000001205 */
[----:B------:R-:W-:-:S05]  /*0ea0*/  SHF.R.U32.HI R0, RZ, R6, R5 ;  /* 0x00000006ff007219 */ /* 0x000fca0000011605 */
[----:B------:R-:W1:Y:S01]  /*0eb0*/  LDC R14, c[0x0][0x648] ;  /* 0x00019200ff0e7b82 */ /* 0x000e620000000800 */
[-CC-:B--2---:R-:W-:Y:S02]  /*0ec0*/  SHF.R.U64 R27, R13, R11.reuse, R0.reuse ;  /* 0x0000000b0d1b7219 */ /* 0x184fe40000001200 */
[----:B------:R-:W-:-:S05]  /*0ed0*/  SHF.R.U32.HI R5, RZ, R11, R0 ;  /* 0x0000000bff057219 */ /* 0x000fca0000011600 */
[----:B------:R-:W2:Y:S01]  /*0ee0*/  LDC R20, c[0x0][0x638] ;  /* 0x00018e00ff147b82 */ /* 0x000ea20000000800 */
[-CC-:B---3--:R-:W-:Y:S02]  /*0ef0*/  SHF.R.U64 R28, R27, R12.reuse, R5.reuse ;  /* 0x0000000c1b1c7219 */ /* 0x188fe40000001205 */
[-C--:B------:R-:W-:Y:S02]  /*0f00*/  SHF.L.U32 R0, R9, R12.reuse, RZ ;  /* 0x0000000c09007219 */ /* 0x080fe400000006ff */
[----:B------:R-:W-:Y:S01]  /*0f10*/  SHF.R.U32.HI R5, RZ, R12, R5 ;  /* 0x0000000cff057219 */ /* 0x000fe20000011605 */
[----:B------:R-:W-:Y:S01]  /*0f20*/  IMAD.MOV.U32 R4, RZ, RZ, R28 ;  /* 0x000000ffff047224 */ /* 0x000fe200078e001c */
[----:B------:R-:W-:Y:S01]  /*0f30*/  LOP3.LUT R10, RZ, R0, RZ, 0x33, !PT ;  /* 0x00000000ff0a7212 */ /* 0x000fe200078e33ff */
[----:B------:R-:W3:Y:S01]  /*0f40*/  LDC R26, c[0x0][0x610] ;  /* 0x00018400ff1a7b82 */ /* 0x000ee20000000800 */
[----:B------:R-:W-:Y:S05]  /*0f50*/  @!P0 BRA `(.L_x_11) ;  /* 0x0000000000288947 */ /* 0x000fea0003800000 */
[----:B------:R-:W4:Y:S02]  /*0f60*/  LDC R9, c[0x0][0x64c] ;  /* 0x00019300ff097b82 */ /* 0x000f240000000800 */
[----:B----4-:R-:W-:-:S05]  /*0f70*/  IADD3 R9, P0, R28, R9, RZ ;  /* 0x000000091c097210 */ /* 0x010fca0007f1e0ff */
        /* <DEDUP_REMOVED lines=8> */
.L_x_11:
[----:B-1----:R-:W-:Y:S01]  /*1000*/  SHF.R.U64 R4, R4, R14, R5 ;  /* 0x0000000e04047219 */ /* 0x002fe20000001205 */
[----:B0-----:R-:W-:Y:S01]  /*1010*/  VIADD R6, R15, 0xffffffff ;  /* 0xffffffff0f067836 */ /* 0x001fe20000000000 */
[----:B------:R-:W-:Y:S02]  /*1020*/  SHF.L.U32 R0, R21, R12, RZ ;  /* 0x0000000c15007219 */ /* 0x000fe400000006ff */
[----:B------:R-:W-:Y:S01]  /*1030*/  LOP3.LUT R5, R27, R10, RZ, 0xc0, !PT ;  /* 0x0000000a1b057212 */ /* 0x000fe200078ec0ff */
[----:B------:R-:W-:Y:S01]  /*1040*/  IMAD.MOV R7, RZ, RZ, -R4 ;  /* 0x000000ffff077224 */ /* 0x000fe200078e0a04 */
[----:B------:R-:W-:Y:S02]  /*1050*/  SEL R3, R3, R30, !P1 ;  /* 0x0000001e03037207 */ /* 0x000fe40004800000 */
[----:B------:R-:W-:Y:S01]  /*1060*/  LOP3.LUT R6, R13, R6, RZ, 0xc0, !PT ;  /* 0x000000060d067212 */ /* 0x000fe200078ec0ff */
[----:B------:R-:W-:Y:S02]  /*1070*/  IMAD R4, R0, R4, R5 ;  /* 0x0000000400047224 */ /* 0x000fe400078e0205 */
[----:B--2---:R-:W-:-:S02]  /*1080*/  IMAD R0, R7, R20, R28 ;  /* 0x0000001407007224 */ /* 0x004fc400078e021c */
[----:B---3--:R-:W-:Y:S02]  /*1090*/  IMAD R3, R4, R26, R3 ;  /* 0x0000001a04037224 */ /* 0x008fe400078e0203 */
[----:B------:R-:W-:Y:S02]  /*10a0*/  IMAD R92, R0, R15, R6 ;  /* 0x0000000f005c7224 */ /* 0x000fe400078e0206 */
[----:B------:R-:W-:-:S03]  /*10b0*/  IMAD.MOV.U32 R4, RZ, RZ, 0x1 ;  /* 0x00000001ff047424 */ /* 0x000fc600078e00ff */
[----:B------:R-:W-:Y:S02]  /*10c0*/  SEL R93, R92, R3, !P1 ;  /* 0x000000035c5d7207 */ /* 0x000fe40004800000 */
[----:B------:R-:W-:Y:S02]  /*10d0*/  PRMT R0, R4, 0x7610, R0 ;  /* 0x0000761004007816 */ /* 0x000fe40000000000 */
[----:B------:R-:W-:-:S07]  /*10e0*/  SEL R92, R3, R92, !P1 ;  /* 0x0000005c035c7207 */ /* 0x000fce0004800000 */
.L_x_9:
[----:B------:R-:W-:-:S08]  /*10f0*/  NOP ;  /* 0x0000000000007918 */ /* 0x000fd00000000000 */
[----:B------:R-:W0:Y:S02]  /*1100*/  USETMAXREG.TRY_ALLOC.CTAPOOL UP0, 0xe8 ;  /* 0x000000e8000079c8 */ /* 0x000e240008000600 */
[----:B0-----:R-:W-:-:S13]  /*1110*/  PLOP3.LUT P0, PT, PT, PT, UP0, 0x80, 0x0 ;  /* 0x000000000000781c */ /* 0x001fda0003f0f008 */
[----:B------:R-:W-:Y:S05]  /*1120*/  @!P0 BRA `(.L_x_9) ;  /* 0xfffffffc00f08947 */ /* 0x000fea000383ffff */
[----:B------:R-:W-:Y:S01]  /*1130*/  ULDC.64 UR4, c[0x0][0x598] ;  /* 0x0001660000047ab9 */ /* 0x000fe20000000a00 */
[----:B------:R-:W-:Y:S01]  /*1140*/  ULDC.64 UR36, c[0x0][0x208] ;  /* 0x0000820000247ab9 */ /* 0x000fe20000000a00 */
[----:B------:R-:W-:-:S04]  /*1150*/  ISETP.NE.U32.AND P0, PT, RZ, UR4, PT ;  /* 0x00000004ff007c0c */ /* 0x000fc8000bf05070 */
[----:B------:R-:W-:-:S13]  /*1160*/  ISETP.NE.AND.EX P0, PT, RZ, UR5, PT, P0 ;  /* 0x00000005ff007c0c */ /* 0x000fda000bf05300 */
[----:B------:R-:W-:Y:S05]  /*1170*/  @!P0 BRA `(.L_x_12) ;  /* 0x00000000001c8947 */ /* 0x000fea0003800000 */
[----:B------:R-:W0:Y:S02]  /*1180*/  LDC.64 R4, c[0x0][0x598] ;  /* 0x00016600ff047b82 */ /* 0x000e240000000a00 */
[----:B0-----:R-:W2:Y:S02]  /*1190*/  LDG.E.64 R4, desc[UR36][R4.64] ;  /* 0x0000002404047981 */ /* 0x001ea4000c1e1b00 */
[----:B--2---:R-:W-:-:S04]  /*11a0*/  ISETP.NE.U32.AND P0, PT, R4, RZ, PT ;  /* 0x000000ff0400720c */ /* 0x004fc80003f05070 */
[----:B------:R-:W-:-:S13]  /*11b0*/  ISETP.NE.AND.EX P0, PT, R5, RZ, PT, P0 ;  /* 0x000000ff0500720c */ /* 0x000fda0003f05300 */
[----:B------:R-:W-:Y:S05]  /*11c0*/  @!P0 BRA `(.L_x_12) ;  /* 0x0000000000088947 */ /* 0x000fea0003800000 */
[----:B------:R0:W5:Y:S01]  /*11d0*/  LD.E R89, desc[UR36][R4.64] ;  /* 0x0000002404597980 */ /* 0x000162000c101900 */
[----:B------:R-:W-:Y:S05]  /*11e0*/  BRA `(.L_x_13) ;  /* 0x0000000000247947 */ /* 0x000fea0003800000 */
.L_x_12:
[----:B------:R-:W-:Y:S02]  /*11f0*/  ULDC.64 UR4, c[0x0][0x588] ;  /* 0x0001620000047ab9 */ /* 0x000fe40000000a00 */
[----:B------:R-:W-:-:S04]  /*1200*/  ISETP.NE.U32.AND P0, PT, RZ, UR4, PT ;  /* 0x00000004ff007c0c */ /* 0x000fc8000bf05070 */
[----:B------:R-:W-:-:S13]  /*1210*/  ISETP.NE.AND.EX P0, PT, RZ, UR5, PT, P0 ;  /* 0x00000005ff007c0c */ /* 0x000fda000bf05300 */
[----:B------:R-:W-:Y:S05]  /*1220*/  @!P0 BRA `(.L_x_14) ;  /* 0x00000000000c8947 */ /* 0x000fea0003800000 */
[----:B------:R-:W0:Y:S02]  /*1230*/  LDC.64 R4, c[0x0][0x588] ;  /* 0x00016200ff047b82 */ /* 0x000e240000000a00 */
[----:B0-----:R1:W5:Y:S01]  /*1240*/  LDG.E R89, desc[UR36][R4.64] ;  /* 0x0000002404597981 */ /* 0x001362000c1e1900 */
[----:B------:R-:W-:Y:S05]  /*1250*/  BRA `(.L_x_13) ;  /* 0x0000000000087947 */ /* 0x000fea0003800000 */
.L_x_14:
[----:B------:R-:W-:Y:S02]  /*1260*/  ULDC UR4, c[0x0][0x580] ;  /* 0x0001600000047ab9 */ /* 0x000fe40000000800 */
[----:B------:R-:W-:-:S07]  /*1270*/  IMAD.U32 R89, RZ, RZ, UR4 ;  /* 0x00000004ff597e24 */ /* 0x000fce000f8e00ff */
.L_x_13:
[----:B------:R-:W-:Y:S02]  /*1280*/  ULDC.64 UR4, c[0x0][0x5a0] ;  /* 0x0001680000047ab9 */ /* 0x000fe40000000a00 */
[----:B------:R-:W-:-:S04]  /*1290*/  ISETP.NE.U32.AND P0, PT, RZ, UR4, PT ;  /* 0x00000004ff007c0c */ /* 0x000fc8000bf05070 */
[----:B------:R-:W-:-:S13]  /*12a0*/  ISETP.NE.AND.EX P0, PT, RZ, UR5, PT, P0 ;  /* 0x00000005ff007c0c */ /* 0x000fda000bf05300 */
[----:B------:R-:W-:Y:S05]  /*12b0*/  @!P0 BRA `(.L_x_15) ;  /* 0x00000000001c8947 */ /* 0x000fea0003800000 */
[----:B01----:R-:W0:Y:S02]  /*12c0*/  LDC.64 R4, c[0x0][0x5a0] ;  /* 0x00016800ff047b82 */ /* 0x003e240000000a00 */
[----:B0-----:R-:W2:Y:S02]  /*12d0*/  LDG.E.64 R4, desc[UR36][R4.64] ;  /* 0x0000002404047981 */ /* 0x001ea4000c1e1b00 */
[----:B--2---:R-:W-:-:S04]  /*12e0*/  ISETP.NE.U32.AND P0, PT, R4, RZ, PT ;  /* 0x000000ff0400720c */ /* 0x004fc80003f05070 */
[----:B------:R-:W-:-:S13]  /*12f0*/  ISETP.NE.AND.EX P0, PT, R5, RZ, PT, P0 ;  /* 0x000000ff0500720c */ /* 0x000fda0003f05300 */
[----:B------:R-:W-:Y:S05]  /*1300*/  @!P0 BRA `(.L_x_15) ;  /* 0x0000000000088947 */ /* 0x000fea0003800000 */
[----:B------:R0:W5:Y:S01]  /*1310*/  LD.E R90, desc[UR36][R4.64] ;  /* 0x00000024045a7980 */ /* 0x000162000c101900 */
[----:B------:R-:W-:Y:S05]  /*1320*/  BRA `(.L_x_16) ;  /* 0x0000000000247947 */ /* 0x000fea0003800000 */
.L_x_15:
[----:B------:R-:W-:Y:S02]  /*1330*/  ULDC.64 UR4, c[0x0][0x590] ;  /* 0x0001640000047ab9 */ /* 0x000fe40000000a00 */
[----:B------:R-:W-:-:S04]  /*1340*/  ISETP.NE.U32.AND P0, PT, RZ, UR4, PT ;  /* 0x00000004ff007c0c */ /* 0x000fc8000bf05070 */
[----:B------:R-:W-:-:S13]  /*1350*/  ISETP.NE.AND.EX P0, PT, RZ, UR5, PT, P0 ;  /* 0x00000005ff007c0c */ /* 0x000fda000bf05300 */
[----:B------:R-:W-:Y:S05]  /*1360*/  @!P0 BRA `(.L_x_17) ;  /* 0x00000000000c8947 */ /* 0x000fea0003800000 */
[----:B------:R-:W2:Y:S02]  /*1370*/  LDC.64 R90, c[0x0][0x590] ;  /* 0x00016400ff5a7b82 */ /* 0x000ea40000000a00 */
[----:B--2---:R2:W5:Y:S01]  /*1380*/  LDG.E R90, desc[UR36][R90.64] ;  /* 0x000000245a5a7981 */ /* 0x004562000c1e1900 */
[----:B------:R-:W-:Y:S05]  /*1390*/  BRA `(.L_x_16) ;  /* 0x0000000000087947 */ /* 0x000fea0003800000 */
.L_x_17:
[----:B------:R-:W-:Y:S02]  /*13a0*/  ULDC UR4, c[0x0][0x584] ;  /* 0x0001610000047ab9 */ /* 0x000fe40000000800 */
[----:B------:R-:W-:-:S07]  /*13b0*/  IMAD.U32 R90, RZ, RZ, UR4 ;  /* 0x00000004ff5a7e24 */ /* 0x000fce000f8e00ff */
.L_x_16:
[----:B------:R-:W-:-:S13]  /*13c0*/  LOP3.LUT P0, RZ, R0, 0xff, RZ, 0xc0, !PT ;  /* 0x000000ff00ff7812 */ /* 0x000fda000780c0ff */
[----:B------:R-:W-:Y:S05]  /*13d0*/  @!P0 EXIT ;  /* 0x000000000000894d */ /* 0x000fea0003800000 */
[----:B------:R-:W-:Y:S01]  /*13e0*/  ULDC UR4, c[0x0][0x28c] ;  /* 0x0000a30000047ab9 */ /* 0x000fe20000000800 */
[----:B------:R-:W-:Y:S01]  /*13f0*/  UMOV UR38, URZ ;  /* 0x0000003f00267c82 */ /* 0x000fe20008000000 */
[----:B------:R-:W-:Y:S01]  /*1400*/  UIADD3 UR4, UR4, 0x1f, URZ ;  /* 0x0000001f04047890 */ /* 0x000fe2000fffe03f */
[----:B------:R-:W-:-:S03]  /*1410*/  UMOV UR39, URZ ;  /* 0x0000003f00277c82 */ /* 0x000fc60008000000 */
[----:B------:R-:W-:-:S04]  /*1420*/  USHF.R.S32.HI UR5, URZ, 0x1f, UR4 ;  /* 0x0000001f3f057899 */ /* 0x000fc80008011404 */
[----:B------:R-:W-:-:S04]  /*1430*/  ULEA.HI UR5, UR5, UR4, URZ, 0x5 ;  /* 0x0000000405057291 */ /* 0x000fc8000f8f283f */
[----:B------:R-:W-:-:S12]  /*1440*/  USHF.R.S32.HI UR40, URZ, 0x5, UR5 ;  /* 0x000000053f287899 */ /* 0x000fd80008011405 */
.L_x_169:
[----:B------:R-:W-:Y:S01]  /*1450*/  LOP3.LUT R0, R18, 0x80, RZ, 0xc0, !PT ;  /* 0x0000008012007812 */ /* 0x000fe200078ec0ff */
[----:B------:R-:W3:Y:S01]  /*1460*/  S2UR UR7, SR_CgaCtaId ;  /* 0x00000000000779c3 */ /* 0x000ee20000008800 */
[----:B------:R-:W-:Y:S02]  /*1470*/  UMOV UR6, 0x400 ;  /* 0x0000040000067882 */ /* 0x000fe40000000000 */
[----:B------:R-:W-:-:S06]  /*1480*/  SHF.R.U32.HI R0, RZ, 0x7, R0 ;  /* 0x00000007ff007819 */ /* 0x000fcc0000011600 */
[----:B----4-:R-:W4:Y:S01]  /*1490*/  SHFL.IDX PT, R0, R0, RZ, 0x1f ;  /* 0x00001fff00007589 */ /* 0x010f2200000e0000 */
[----:B---3--:R-:W-:Y:S01]  /*14a0*/  ULEA UR6, UR7, UR6, 0x18 ;  /* 0x0000000607067291 */ /* 0x008fe2000f8ec03f */
[----:B----4-:R-:W-:-:S13]  /*14b0*/  R2UR UR4, R0 ;  /* 0x00000000000472ca */ /* 0x010fda00000e0000 */
[----:B------:R-:W-:-:S04]  /*14c0*/  ULEA.HI UR5, UR4, UR4, URZ, 0x1 ;  /* 0x0000000404057291 */ /* 0x000fc8000f8f083f */
[----:B------:R-:W-:-:S04]  /*14d0*/  ULOP3.LUT UR5, UR5, 0x1ffffe, URZ, 0xc0, !UPT ;  /* 0x001ffffe05057892 */ /* 0x000fc8000f8ec03f */
[----:B------:R-:W-:-:S03]  /*14e0*/  UIADD3 UR5, UR4, -UR5, URZ ;  /* 0x8000000504057290 */ /* 0x000fc6000fffe03f */
[----:B------:R-:W-:Y:S01]  /*14f0*/  ULDC UR4, c[0x0][0x28c] ;  /* 0x0000a30000047ab9 */ /* 0x000fe20000000800 */
[----:B------:R-:W-:Y:S01]  /*1500*/  ULEA UR5, UR5, UR6, 0xb ;  /* 0x0000000605057291 */ /* 0x000fe2000f8e583f */
[----:B------:R-:W-:-:S03]  /*1510*/  ISETP.LT.AND P0, PT, RZ, UR4, PT ;  /* 0x00000004ff007c0c */ /* 0x000fc6000bf01270 */
[----:B------:R-:W-:-:S04]  /*1520*/  UIADD3 UR5, UR5, 0x280, URZ ;  /* 0x0000028005057890 */ /* 0x000fc8000fffe03f */
[----:B------:R-:W-:-:S04]  /*1530*/  USHF.R.U32.HI UR5, URZ, 0x4, UR5 ;  /* 0x000000043f057899 */ /* 0x000fc80008011605 */
[----:B------:R-:W-:-:S04]  /*1540*/  ULOP3.LUT UR5, UR5, 0x3fff, URZ, 0xc0, !UPT ;  /* 0x00003fff05057892 */ /* 0x000fc8000f8ec03f */
[----:B------:R-:W-:Y:S01]  /*1550*/  ULOP3.LUT UR41, UR5, 0x10000, URZ, 0xfc, !UPT ;  /* 0x0001000005297892 */ /* 0x000fe2000f8efc3f */
[----:B01----:R-:W-:Y:S11]  /*1560*/  @P0 BRA `(.L_x_18) ;  /* 0x0000000000400947 */ /* 0x003ff60003800000 */
[----:B------:R-:W-:Y:S01]  /*1570*/  MOV R0, 0x0 ;  /* 0x0000000000007802 */ /* 0x000fe20000000f00 */
[----:B------:R-:W-:Y:S01]  /*1580*/  ULDC.64 UR4, c[0x4][0x68] ;  /* 0x01001a0000047ab9 */ /* 0x000fe20000000a00 */
[----:B------:R-:W-:Y:S01]  /*1590*/  ULDC.64 UR6, c[0x4][0x8] ;  /* 0x0100020000067ab9 */ /* 0x000fe20000000a00 */
[----:B01----:R-:W-:Y:S01]  /*15a0*/  IMAD.U32 R4, RZ, RZ, UR4 ;  /* 0x00000004ff047e24 */ /* 0x003fe2000f8e00ff */
[----:B------:R0:W1:Y:S01]  /*15b0*/  LDC.64 R14, c[0x4][R0] ;  /* 0x01000000000e7b82 */ /* 0x0000620000000a00 */
[----:B------:R-:W-:Y:S01]  /*15c0*/  IMAD.U32 R5, RZ, RZ, UR5 ;  /* 0x00000005ff057e24 */ /* 0x000fe2000f8e00ff */
[----:B------:R-:W-:Y:S01]  /*15d0*/  ULDC.64 UR4, c[0x4][0x70] ;  /* 0x01001c0000047ab9 */ /* 0x000fe20000000a00 */
[----:B------:R-:W-:Y:S02]  /*15e0*/  IMAD.U32 R10, RZ, RZ, UR6 ;  /* 0x00000006ff0a7e24 */ /* 0x000fe4000f8e00ff */
[----:B------:R-:W-:Y:S02]  /*15f0*/  IMAD.U32 R6, RZ, RZ, UR4 ;  /* 0x00000004ff067e24 */ /* 0x000fe4000f8e00ff */
[----:B------:R-:W-:-:S02]  /*1600*/  IMAD.U32 R7, RZ, RZ, UR5 ;  /* 0x00000005ff077e24 */ /* 0x000fc4000f8e00ff */
[----:B------:R-:W-:Y:S02]  /*1610*/  IMAD.U32 R11, RZ, RZ, UR7 ;  /* 0x00000007ff0b7e24 */ /* 0x000fe4000f8e00ff */
[----:B------:R-:W-:Y:S02]  /*1620*/  IMAD.MOV.U32 R8, RZ, RZ, 0x1e1 ;  /* 0x000001e1ff087424 */ /* 0x000fe400078e00ff */
[----:B------:R-:W-:Y:S02]  /*1630*/  IMAD.MOV.U32 R12, RZ, RZ, 0x1 ;  /* 0x00000001ff0c7424 */ /* 0x000fe400078e00ff */
[----:B0-----:R-:W-:-:S07]  /*1640*/  IMAD.MOV.U32 R13, RZ, RZ, RZ ;  /* 0x000000ffff0d7224 */ /* 0x001fce00078e00ff */
[----:B------:R-:W-:-:S07]  /*1650*/  LEPC R20, `(.L_x_18) ;  /* 0x000000001014794e */ /* 0x000fce0000000000 */
[----:B-12--5:R-:W-:Y:S05]  /*1660*/  CALL.ABS.NOINC R14 ;  /* 0x000000000e007343 */ /* 0x026fea0003c00000 */
.L_x_18:
[----:B------:R-:W-:-:S04]  /*1670*/  LOP3.LUT R0, R19, 0x1, RZ, 0xfc, !PT ;  /* 0x0000000113007812 */ /* 0x000fc800078efcff */
[----:B------:R-:W-:-:S13]  /*1680*/  ISETP.NE.AND P0, PT, R0, 0x3, PT ;  /* 0x000000030000780c */ /* 0x000fda0003f05270 */
[----:B------:R-:W-:Y:S05]  /*1690*/  @!P0 BRA `(.L_x_19) ;  /* 0x0000000000048947 */ /* 0x000fea0003800000 */
[----:B------:R-:W-:Y:S01]  /*16a0*/  BPT.TRAP 0x1 ;  /* 0x000000040000795c */ /* 0x000fe20000300000 */
.L_x_19:
[----:B------:R-:W3:Y:S01]  /*16b0*/  S2UR UR5, SR_CgaCtaId ;  /* 0x00000000000579c3 */ /* 0x000ee20000008800 */
[----:B------:R-:W-:Y:S01]  /*16c0*/  UMOV UR4, 0x400 ;  /* 0x0000040000047882 */ /* 0x000fe20000000000 */
[----:B------:R-:W-:Y:S02]  /*16d0*/  IMAD.U32 R0, RZ, RZ, UR38 ;  /* 0x00000026ff007e24 */ /* 0x000fe4000f8e00ff */
[----:B------:R-:W-:-:S03]  /*16e0*/  IMAD.U32 R3, RZ, RZ, UR39 ;  /* 0x00000027ff037e24 */ /* 0x000fc6000f8e00ff */
[----:B------:R-:W-:Y:S01]  /*16f0*/  SHF.L.U32 R0, R0, 0x1f, RZ ;  /* 0x0000001f00007819 */ /* 0x000fe200000006ff */
[----:B---3--:R-:W-:-:S06]  /*1700*/  ULEA UR4, UR5, UR4, 0x18 ;  /* 0x0000000405047291 */ /* 0x008fcc000f8ec03f */
[----:B------:R-:W-:-:S04]  /*1710*/  IMAD.U32 R6, RZ, RZ, UR4 ;  /* 0x00000004ff067e24 */ /* 0x000fc8000f8e00ff */
[----:B------:R-:W-:-:S04]  /*1720*/  IMAD R3, R3, 0x8, R6 ;  /* 0x0000000803037824 */ /* 0x000fc800078e0206 */
[----:B------:R3:W4:Y:S01]  /*1730*/  SYNCS.PHASECHK.TRANS64.TRYWAIT P1, [R3+URZ], R0 ;  /* 0x00000000030075a7 */ /* 0x000722000802017f */
[----:B------:R-:W-:Y:S05]  /*1740*/  @!P0 BRA `(.L_x_20) ;  /* 0x0000000000048947 */ /* 0x000fea0003800000 */
[----:B------:R-:W-:Y:S01]  /*1750*/  BPT.TRAP 0x1 ;  /* 0x000000040000795c */ /* 0x000fe20000300000 */
.L_x_20:
[----:B----4-:R-:W-:Y:S05]  /*1760*/  @P1 BRA `(.L_x_21) ;  /* 0x0000000000081947 */ /* 0x010fea0003800000 */
[----:B------:R-:W4:Y:S02]  /*1770*/  SYNCS.PHASECHK.TRANS64.TRYWAIT P1, [R3+URZ], R0 ;  /* 0x00000000030075a7 */ /* 0x000f24000802017f */
[----:B----4-:R-:W-:Y:S05]  /*1780*/  @!P1 BRA `(.L_x_22) ;  /* 0x0000006400149947 */ /* 0x010fea0003800000 */
.L_x_21:
[----:B------:R-:W-:-:S04]  /*1790*/  UISETP.LT.AND UP0, UPT, UR40, 0x1, UPT ;  /* 0x000000012800788c */ /* 0x000fc8000bf01270 */
[----:B------:R-:W-:-:S06]  /*17a0*/  USEL UR4, UR40, 0x1, UP0 ;  /* 0x0000000128047887 */ /* 0x000fcc0008000000 */
[----:B---34-:R-:W-:Y:S01]  /*17b0*/  IMAD.U32 R0, RZ, RZ, UR4 ;  /* 0x00000004ff007e24 */ /* 0x018fe2000f8e00ff */
[----:B------:R-:W-:Y:S05]  /*17c0*/  WARPSYNC.ALL ;  /* 0x0000000000007948 */ /* 0x000fea0003800000 */
[----:B------:R-:W-:-:S04]  /*17d0*/  IADD3 R0, -R0, UR40, RZ ;  /* 0x0000002800007c10 */ /* 0x000fc8000fffe1ff */
[----:B------:R-:W-:Y:S02]  /*17e0*/  ISETP.GE.AND P1, PT, R0, 0x1, PT ;  /* 0x000000010000780c */ /* 0x000fe40003f26270 */
[----:B------:R-:W-:Y:S01]  /*17f0*/  R2UR UR4, R6 ;  /* 0x00000000060472ca */ /* 0x000fe200000e0000 */
[----:B------:R-:W-:Y:S01]  /*1800*/  WARPGROUP.ARRIVE ;  /* 0x00000000000079c5 */ /* 0x000fe20000000000 */
[----:B------:R-:W-:Y:S01]  /*1810*/  UMOV UR5, 0xc0000010 ;  /* 0xc000001000057882 */ /* 0x000fe20000000000 */
[----:B------:R-:W-:-:S10]  /*1820*/  UMOV UR7, 0xc0000010 ;  /* 0xc000001000077882 */ /* 0x000fd40000000000 */
[----:B------:R-:W-:-:S04]  /*1830*/  UIADD3 UR4, UR4, 0x2c280, URZ ;  /* 0x0002c28004047890 */ /* 0x000fc8000fffe03f */
[----:B------:R-:W-:-:S04]  /*1840*/  USHF.R.U32.HI UR4, URZ, 0x4, UR4 ;  /* 0x000000043f047899 */ /* 0x000fc80008011604 */
[----:B------:R-:W-:-:S04]  /*1850*/  ULOP3.LUT UR4, UR4, 0x3fff, URZ, 0xc0, !UPT ;  /* 0x00003fff04047892 */ /* 0x000fc8000f8ec03f */
[----:B------:R-:W-:Y:S02]  /*1860*/  ULOP3.LUT UR10, UR4, 0x10000, URZ, 0xfc, !UPT ;  /* 0x00010000040a7892 */ /* 0x000fe4000f8efc3f */
[----:B------:R-:W-:Y:S02]  /*1870*/  ULEA UR4, UR39, UR41, 0x9 ;  /* 0x0000002927047291 */ /* 0x000fe4000f8e483f */
[----:B------:R-:W-:Y:S02]  /*1880*/  ULEA UR6, UR39, UR10, 0x7 ;  /* 0x0000000a27067291 */ /* 0x000fe4000f8e383f */
[----:B------:R-:W-:-:S07]  /*1890*/  UIADD3 UR8, UR4, 0x100, URZ ;  /* 0x0000010004087890 */ /* 0x000fce000fffe03f */
[----:B------:R-:W-:Y:S01]  /*18a0*/  IGMMA.64x64x32.S8.S8 R56, gdesc[UR4], RZ, !UPT, gsb0 ;  /* 0x01e00000043879f1 */ /* 0x000fe2000c0410ff */
[----:B------:R-:W-:Y:S01]  /*18b0*/  UMOV UR4, UR8 ;  /* 0x0000000800047c82 */ /* 0x000fe20008000000 */
[----:B------:R-:W-:Y:S01]  /*18c0*/  UMOV UR5, 0xc0000010 ;  /* 0xc000001000057882 */ /* 0x000fe20000000000 */
[----:B------:R-:W-:Y:S02]  /*18d0*/  WARPGROUP.DEPBAR.LE gsb0, 0x0 ;  /* 0x00008000000079c5 */ /* 0x000fe40000010000 */
[----:B------:R-:W-:-:S06]  /*18e0*/  WARPGROUP.ARRIVE ;  /* 0x00000000000079c5 */ /* 0x000fcc0000000000 */
[----:B------:R-:W-:Y:S03]  /*18f0*/  IGMMA.64x64x32.S8.S8 R24, gdesc[UR4], RZ, !UPT, gsb0 ;  /* 0x01e00000041879f1 */ /* 0x000fe6000c0410ff */
[----:B------:R-:W-:Y:S02]  /*1900*/  WARPGROUP.DEPBAR.LE gsb0, 0x0 ;  /* 0x00008000000079c5 */ /* 0x000fe40000010000 */
[----:B------:R-:W-:Y:S05]  /*1910*/  @!P1 BRA `(.L_x_23) ;  /* 0x0000000000e09947 */ /* 0x000fea0003800000 */
[----:B------:R-:W-:Y:S02]  /*1920*/  UIADD3 UR4, UR39, 0x1, URZ ;  /* 0x0000000127047890 */ /* 0x000fe4000fffe03f */
[----:B------:R-:W-:Y:S02]  /*1930*/  IMAD.U32 R3, RZ, RZ, UR39 ;  /* 0x00000027ff037e24 */ /* 0x000fe4000f8e00ff */
[----:B------:R-:W-:-:S04]  /*1940*/  UISETP.NE.AND UP0, UPT, UR4, 0x16, UPT ;  /* 0x000000160400788c */ /* 0x000fc8000bf05270 */
[----:B------:R-:W-:Y:S02]  /*1950*/  USEL UR5, URZ, 0x1, UP0 ;  /* 0x000000013f057887 */ /* 0x000fe40008000000 */
[----:B------:R-:W-:Y:S02]  /*1960*/  USEL UR8, UR4, URZ, UP0 ;  /* 0x0000003f04087287 */ /* 0x000fe40008000000 */
[----:B------:R-:W-:-:S06]  /*1970*/  ULOP3.LUT UR5, UR38, UR5, URZ, 0x3c, !UPT ;  /* 0x0000000526057292 */ /* 0x000fcc000f8e3c3f */
[----:B------:R-:W-:-:S07]  /*1980*/  IMAD.U32 R7, RZ, RZ, UR5 ;  /* 0x00000005ff077e24 */ /* 0x000fce000f8e00ff */
.L_x_30:
[----:B------:R-:W-:Y:S05]  /*1990*/  @!P0 BRA `(.L_x_24) ;  /* 0x0000000000048947 */ /* 0x000fea0003800000 */
[----:B------:R-:W-:Y:S01]  /*19a0*/  BPT.TRAP 0x1 ;  /* 0x000000040000795c */ /* 0x000fe20000300000 */
.L_x_24:
[----:B------:R-:W3:Y:S01]  /*19b0*/  S2UR UR5, SR_CgaCtaId ;  /* 0x00000000000579c3 */ /* 0x000ee20000008800 */
[----:B------:R-:W-:Y:S01]  /*19c0*/  UMOV UR4, 0x400 ;  /* 0x0000040000047882 */ /* 0x000fe20000000000 */
[----:B01----:R-:W-:Y:S01]  /*19d0*/  IMAD.U32 R5, RZ, RZ, UR8 ;  /* 0x00000008ff057e24 */ /* 0x003fe2000f8e00ff */
[----:B------:R-:W-:Y:S01]  /*19e0*/  SHF.L.U32 R4, R7, 0x1f, RZ ;  /* 0x0000001f07047819 */ /* 0x000fe200000006ff */
[----:B---3--:R-:W-:-:S06]  /*19f0*/  ULEA UR4, UR5, UR4, 0x18 ;  /* 0x0000000405047291 */ /* 0x008fcc000f8ec03f */
[----:B------:R-:W-:-:S04]  /*1a00*/  IMAD.U32 R6, RZ, RZ, UR4 ;  /* 0x00000004ff067e24 */ /* 0x000fc8000f8e00ff */
[----:B------:R-:W-:-:S04]  /*1a10*/  IMAD R5, R5, 0x8, R6 ;  /* 0x0000000805057824 */ /* 0x000fc800078e0206 */
[----:B------:R0:W1:Y:S01]  /*1a20*/  SYNCS.PHASECHK.TRANS64.TRYWAIT P1, [R5+URZ], R4 ;  /* 0x00000004050075a7 */ /* 0x000062000802017f */
[----:B------:R-:W-:Y:S05]  /*1a30*/  @!P0 BRA `(.L_x_25) ;  /* 0x0000000000048947 */ /* 0x000fea0003800000 */
[----:B------:R-:W-:Y:S01]  /*1a40*/  BPT.TRAP 0x1 ;  /* 0x000000040000795c */ /* 0x000fe20000300000 */
.L_x_25:
[----:B-1----:R-:W-:Y:S05]  /*1a50*/  @P1 BRA `(.L_x_26) ;  /* 0x0000000000081947 */ /* 0x002fea0003800000 */
[----:B------:R-:W1:Y:S02]  /*1a60*/  SYNCS.PHASECHK.TRANS64.TRYWAIT P1, [R5+URZ], R4 ;  /* 0x00000004050075a7 */ /* 0x000e64000802017f */
[----:B-1----:R-:W-:Y:S05]  /*1a70*/  @!P1 BRA `(.L_x_27) ;  /* 0x00000060006c9947 */ /* 0x002fea0003800000 */
.L_x_26:
[----:B------:R-:W-:Y:S01]  /*1a80*/  ULEA UR6, UR8, UR10, 0x7 ;  /* 0x0000000a08067291 */ /* 0x000fe2000f8e383f */
[----:B------:R-:W-:Y:S01]  /*1a90*/  WARPGROUP.ARRIVE ;  /* 0x00000000000079c5 */ /* 0x000fe20000000000 */
[----:B------:R-:W-:Y:S01]  /*1aa0*/  ULEA UR4, UR8, UR41, 0x9 ;  /* 0x0000002908047291 */ /* 0x000fe2000f8e483f */
[----:B------:R-:W-:Y:S01]  /*1ab0*/  UMOV UR7, 0xc0000010 ;  /* 0xc000001000077882 */ /* 0x000fe20000000000 */
[----:B------:R-:W-:Y:S02]  /*1ac0*/  UMOV UR5, 0xc0000010 ;  /* 0xc000001000057882 */ /* 0x000fe40000000000 */
[----:B------:R-:W-:-:S05]  /*1ad0*/  UIADD3 UR9, UR4, 0x100, URZ ;  /* 0x0000010004097890 */ /* 0x000fca000fffe03f */
[----:B------:R-:W-:Y:S01]  /*1ae0*/  IGMMA.64x64x32.S8.S8 R56, gdesc[UR4], R56, gsb0 ;  /* 0x01e00000043879f1 */ /* 0x000fe20008041038 */
[----:B------:R-:W-:Y:S01]  /*1af0*/  UMOV UR5, 0xc0000010 ;  /* 0xc000001000057882 */ /* 0x000fe20000000000 */
[----:B------:R-:W-:Y:S01]  /*1b00*/  UMOV UR4, UR9 ;  /* 0x0000000900047c82 */ /* 0x000fe20008000000 */
[----:B------:R-:W-:Y:S02]  /*1b10*/  WARPGROUP.DEPBAR.LE gsb0, 0x0 ;  /* 0x00008000000079c5 */ /* 0x000fe40000010000 */
[----:B------:R-:W-:-:S06]  /*1b20*/  WARPGROUP.ARRIVE ;  /* 0x00000000000079c5 */ /* 0x000fcc0000000000 */
[----:B------:R-:W-:Y:S03]  /*1b30*/  IGMMA.64x64x32.S8.S8 R24, gdesc[UR4], R24, gsb0 ;  /* 0x01e00000041879f1 */ /* 0x000fe60008041018 */
[----:B------:R-:W-:Y:S02]  /*1b40*/  WARPGROUP.DEPBAR.LE gsb0, 0x0 ;  /* 0x00008000000079c5 */ /* 0x000fe40000010000 */
[----:B------:R-:W-:Y:S05]  /*1b50*/  @!P0 BRA `(.L_x_28) ;  /* 0x0000000000048947 */ /* 0x000fea0003800000 */
[----:B------:R-:W-:Y:S01]  /*1b60*/  BPT.TRAP 0x1 ;  /* 0x000000040000795c */ /* 0x000fe20000300000 */
.L_x_28:
[----:B------:R-:W-:-:S13]  /*1b70*/  ISETP.NE.AND P1, PT, R23, RZ, PT ;  /* 0x000000ff1700720c */ /* 0x000fda0003f25270 */
[----:B01----:R-:W-:-:S04]  /*1b80*/  @P1 IMAD R4, R3, 0x8, R6 ;  /* 0x0000000803041824 */ /* 0x003fc800078e0206 */
[----:B------:R-:W-:-:S05]  /*1b90*/  @P1 VIADD R5, R4, 0xb0 ;  /* 0x000000b004051836 */ /* 0x000fca0000000000 */
[----:B------:R-:W-:-:S04]  /*1ba0*/  @P1 PRMT R5, R22, 0x654, R5 ;  /* 0x0000065416051816 */ /* 0x000fc80000000005 */
[----:B------:R0:W-:Y:S01]  /*1bb0*/  @P1 SYNCS.ARRIVE.TRANS64.RED.A1T0 RZ, [R5+URZ], RZ ;  /* 0x000000ff05ff19a7 */ /* 0x0001e2000810043f */
[----:B------:R-:W-:-:S13]  /*1bc0*/  ISETP.GT.U32.AND P1, PT, R19, 0x1, PT ;  /* 0x000000011300780c */ /* 0x000fda0003f24070 */
[----:B0-----:R-:W-:Y:S05]  /*1bd0*/  @P1 BRA `(.L_x_29) ;  /* 0x0000000000041947 */ /* 0x001fea0003800000 */
[----:B------:R-:W-:Y:S01]  /*1be0*/  BPT.TRAP 0x1 ;  /* 0x000000040000795c */ /* 0x000fe20000300000 */
.L_x_29:
[----:B------:R-:W-:Y:S01]  /*1bf0*/  UIADD3 UR8, UR8, 0x1, URZ ;  /* 0x0000000108087890 */ /* 0x000fe2000fffe03f */
[C---:B------:R-:W-:Y:S01]  /*1c00*/  ISETP.GT.AND P2, PT, R0.reuse, 0x1, PT ;  /* 0x000000010000780c */ /* 0x040fe20003f44270 */
[----:B------:R-:W-:Y:S02]  /*1c10*/  VIADD R3, R3, 0x1 ;  /* 0x0000000103037836 */ /* 0x000fe40000000000 */
[----:B------:R-:W-:Y:S01]  /*1c20*/  UISETP.NE.AND UP0, UPT, UR8, 0x16, UPT ;  /* 0x000000160800788c */ /* 0x000fe2000bf05270 */
[----:B------:R-:W-:Y:S02]  /*1c30*/  VIADD R0, R0, 0xffffffff ;  /* 0xffffffff00007836 */ /* 0x000fe40000000000 */
[C---:B------:R-:W-:Y:S01]  /*1c40*/  ISETP.NE.AND P1, PT, R3.reuse, 0x16, PT ;  /* 0x000000160300780c */ /* 0x040fe20003f25270 */
[----:B------:R-:W-:Y:S02]  /*1c50*/  USEL UR4, URZ, 0x1, UP0 ;  /* 0x000000013f047887 */ /* 0x000fe40008000000 */
[----:B------:R-:W-:Y:S01]  /*1c60*/  USEL UR8, UR8, URZ, UP0 ;  /* 0x0000003f08087287 */ /* 0x000fe20008000000 */
[----:B------:R-:W-:-:S03]  /*1c70*/  SEL R3, R3, RZ, P1 ;  /* 0x000000ff03037207 */ /* 0x000fc60000800000 */
[----:B------:R-:W-:Y:S01]  /*1c80*/  LOP3.LUT R7, R7, UR4, RZ, 0x3c, !PT ;  /* 0x0000000407077c12 */ /* 0x000fe2000f8e3cff */
[----:B------:R-:W-:Y:S07]  /*1c90*/  @P2 BRA `(.L_x_30) ;  /* 0xfffffffc003c2947 */ /* 0x000fee000383ffff */
.L_x_23:
[----:B------:R-:W3:Y:S02]  /*1ca0*/  LDC R0, c[0x0][0x28c] ;  /* 0x0000a300ff007b82 */ /* 0x000ee40000000800 */
[----:B---3--:R-:W-:-:S13]  /*1cb0*/  ISETP.GE.AND P1, PT, R0, 0x1, PT ;  /* 0x000000010000780c */ /* 0x008fda0003f26270 */
[----:B------:R-:W-:Y:S05]  /*1cc0*/  @!P1 BRA `(.L_x_31) ;  /* 0x0000000000509947 */ /* 0x000fea0003800000 */
[----:B------:R-:W-:Y:S05]  /*1cd0*/  @!P0 BRA `(.L_x_32) ;  /* 0x0000000000048947 */ /* 0x000fea0003800000 */
[----:B------:R-:W-:Y:S01]  /*1ce0*/  BPT.TRAP 0x1 ;  /* 0x000000040000795c */ /* 0x000fe20000300000 */
.L_x_32:
[----:B------:R-:W-:Y:S01]  /*1cf0*/  ISETP.NE.AND P0, PT, R23, RZ, PT ;  /* 0x000000ff1700720c */ /* 0x000fe20003f05270 */
[----:B------:R-:W-:Y:S01]  /*1d00*/  BSSY B0, `(.L_x_33) ;  /* 0x000000e000007945 */ /* 0x000fe20003800000 */
[----:B------:R-:W-:-:S11]  /*1d10*/  ISETP.GT.U32.AND P1, PT, R19, 0x1, PT ;  /* 0x000000011300780c */ /* 0x000fd60003f24070 */
[----:B------:R-:W-:Y:S05]  /*1d20*/  @!P0 BRA `(.L_x_34) ;  /* 0x00000000002c8947 */ /* 0x000fea0003800000 */
[----:B------:R-:W-:-:S04]  /*1d30*/  UISETP.LT.AND UP0, UPT, UR40, 0x1, UPT ;  /* 0x000000012800788c */ /* 0x000fc8000bf01270 */
[----:B------:R-:W-:-:S04]  /*1d40*/  USEL UR6, UR40, 0x1, UP0 ;  /* 0x0000000128067887 */ /* 0x000fc80008000000 */
[----:B------:R-:W-:-:S04]  /*1d50*/  UIADD3 UR6, UR39, UR40, -UR6 ;  /* 0x0000002827067290 */ /* 0x000fc8000fffe806 */
[----:B------:R-:W-:-:S04]  /*1d60*/  UIMAD.WIDE.U32 UR4, UR6, -0x45d1745d, URZ ;  /* 0xba2e8ba3060478a5 */ /* 0x000fc8000f8e003f */
[----:B------:R-:W-:-:S04]  /*1d70*/  USHF.R.U32.HI UR4, URZ, 0x4, UR5 ;  /* 0x000000043f047899 */ /* 0x000fc80008011605 */
[----:B------:R-:W-:-:S06]  /*1d80*/  UIMAD UR6, UR4, -0x16, UR6 ;  /* 0xffffffea040678a4 */ /* 0x000fcc000f8e0206 */
[----:B------:R-:W-:-:S04]  /*1d90*/  IMAD.U32 R3, RZ, RZ, UR6 ;  /* 0x00000006ff037e24 */ /* 0x000fc8000f8e00ff */
[----:B------:R-:W-:-:S04]  /*1da0*/  IMAD R0, R3, 0x8, R6 ;  /* 0x0000000803007824 */ /* 0x000fc800078e0206 */
[----:B------:R-:W-:-:S05]  /*1db0*/  VIADD R3, R0, 0xb0 ;  /* 0x000000b000037836 */ /* 0x000fca0000000000 */
[----:B------:R-:W-:-:S04]  /*1dc0*/  PRMT R3, R22, 0x654, R3 ;  /* 0x0000065416037816 */ /* 0x000fc80000000003 */
[----:B------:R3:W-:Y:S03]  /*1dd0*/  SYNCS.ARRIVE.TRANS64.RED.A1T0 RZ, [R3+URZ], RZ ;  /* 0x000000ff03ff79a7 */ /* 0x0007e6000810043f */
.L_x_34:
[----:B------:R-:W-:Y:S05]  /*1de0*/  BSYNC B0 ;  /* 0x0000000000007941 */ /* 0x000fea0003800000 */
.L_x_33:
[----:B------:R-:W-:Y:S05]  /*1df0*/  @P1 BRA `(.L_x_31) ;  /* 0x0000000000041947 */ /* 0x000fea0003800000 */
[----:B------:R-:W-:Y:S01]  /*1e00*/  BPT.TRAP 0x1 ;  /* 0x000000040000795c */ /* 0x000fe20000300000 */
.L_x_31:
[----:B------:R-:W4:Y:S01]  /*1e10*/  LDC R6, c[0x0][0x288] ;  /* 0x0000a200ff067b82 */ /* 0x000f220000000800 */
[----:B------:R-:W-:Y:S01]  /*1e20*/  IMAD.SHL.U32 R93, R93, 0x40, RZ ;  /* 0x000000405d5d7824 */ /* 0x000fe200078e00ff */
[----:B------:R-:W-:Y:S01]  /*1e30*/  UIADD3 UR39, UR40, UR39, URZ ;  /* 0x0000002728277290 */ /* 0x000fe2000fffe03f */
[--C-:B------:R-:W-:Y:S01]  /*1e40*/  SHF.R.U32.HI R0, RZ, 0x2, R18.reuse ;  /* 0x00000002ff007819 */ /* 0x100fe20000011612 */
[----:B------:R-:W-:Y:S01]  /*1e50*/  IMAD.SHL.U32 R9, R92, 0x100, RZ ;  /* 0x000001005c097824 */ /* 0x000fe200078e00ff */
[C---:B01----:R-:W-:Y:S01]  /*1e60*/  LOP3.LUT R4, R18.reuse, 0x60, RZ, 0xc0, !PT ;  /* 0x0000006012047812 */ /* 0x043fe200078ec0ff */
[----:B------:R-:W-:Y:S01]  /*1e70*/  UISETP.GT.U32.AND UP0, UPT, UR39, 0x15, UPT ;  /* 0x000000152700788c */ /* 0x000fe2000bf04070 */
[----:B------:R-:W-:Y:S01]  /*1e80*/  SHF.R.U32.HI R5, RZ, 0x7, R18 ;  /* 0x00000007ff057819 */ /* 0x000fe20000011612 */
[----:B------:R-:W-:Y:S01]  /*1e90*/  IMAD.SHL.U32 R14, R18, 0x2, RZ ;  /* 0x00000002120e7824 */ /* 0x000fe200078e00ff */
[----:B---3--:R-:W-:Y:S01]  /*1ea0*/  LOP3.LUT R3, R0, 0x7, RZ, 0xc0, !PT ;  /* 0x0000000700037812 */ /* 0x008fe200078ec0ff */
[----:B------:R-:W-:Y:S01]  /*1eb0*/  ULDC UR7, c[0x0][0x284] ;  /* 0x0000a10000077ab9 */ /* 0x000fe20000000800 */
[----:B------:R-:W-:Y:S01]  /*1ec0*/  SHF.R.U32.HI R8, RZ, 0x1, R4 ;  /* 0x00000001ff087819 */ /* 0x000fe20000011604 */
[----:B------:R-:W-:Y:S01]  /*1ed0*/  UISETP.LT.U32.AND UP0, UPT, UR40, 0x16, UP0 ;  /* 0x000000162800788c */ /* 0x000fe20008701070 */
[----:B------:R-:W-:Y:S01]  /*1ee0*/  LOP3.LUT R0, R5, 0x1, RZ, 0xc0, !PT ;  /* 0x0000000105007812 */ /* 0x000fe200078ec0ff */
[----:B------:R-:W-:Y:S01]  /*1ef0*/  UISETP.GE.U32.AND UP1, UPT, UR40, 0x16, UPT ;  /* 0x000000162800788c */ /* 0x000fe2000bf26070 */
[----:B------:R-:W-:Y:S01]  /*1f00*/  IADD3 R5, RZ, -R8, -R3 ;  /* 0x80000008ff057210 */ /* 0x000fe20007ffe803 */
[----:B------:R-:W-:Y:S01]  /*1f10*/  ULDC.64 UR8, c[0x0][0x5d0] ;  /* 0x0001740000087ab9 */ /* 0x000fe20000000a00 */
[----:B------:R-:W-:Y:S01]  /*1f20*/  SHF.R.S32.HI R96, RZ, 0x1f, R88 ;  /* 0x0000001fff607819 */ /* 0x000fe20000011458 */
[----:B------:R-:W-:Y:S01]  /*1f30*/  IMAD.SHL.U32 R10, R0, 0x40, RZ ;  /* 0x00000040000a7824 */ /* 0x000fe200078e00ff */
[----:B------:R-:W-:Y:S01]  /*1f40*/  LOP3.LUT R4, R18, 0x3, RZ, 0xc0, !PT ;  /* 0x0000000312047812 */ /* 0x000fe200078ec0ff */
[----:B------:R-:W-:Y:S01]  /*1f50*/  UIMAD.WIDE.U32 UR4, UR39, -0x45d1745d, URZ ;  /* 0xba2e8ba3270478a5 */ /* 0x000fe2000f8e003f */
[C---:B------:R-:W-:Y:S01]  /*1f60*/  LOP3.LUT R14, R93.reuse, 0x6, R14, 0xf8, !PT ;  /* 0x000000065d0e7812 */ /* 0x040fe200078ef80e */
[----:B------:R-:W-:Y:S01]  /*1f70*/  USEL UR6, URZ, 0x1, !UP0 ;  /* 0x000000013f067887 */ /* 0x000fe2000c000000 */
[----:B------:R-:W-:Y:S01]  /*1f80*/  IMAD R102, R0, -0x40, R5 ;  /* 0xffffffc000667824 */ /* 0x000fe200078e0205 */
[----:B----4-:R-:W-:Y:S01]  /*1f90*/  ISETP.GE.AND P0, PT, R93, R6, PT ;  /* 0x000000065d00720c */ /* 0x010fe20003f06270 */
[----:B------:R-:W-:Y:S01]  /*1fa0*/  IMAD R7, R96, UR8, RZ ;  /* 0x0000000860077c24 */ /* 0x000fe2000f8e02ff */
[----:B------:R-:W-:Y:S01]  /*1fb0*/  SHF.R.S32.HI R15, RZ, 0x1f, R14 ;  /* 0x0000001fff0f7819 */ /* 0x000fe2000001140e */
[----:B------:R-:W-:Y:S01]  /*1fc0*/  IMAD R0, R4, -0x2, R6 ;  /* 0xfffffffe04007824 */ /* 0x000fe200078e0206 */
[C---:B------:R-:W-:Y:S01]  /*1fd0*/  ISETP.GE.OR P0, PT, R9.reuse, UR7, P0 ;  /* 0x0000000709007c0c */ /* 0x040fe20008706670 */
[----:B------:R-:W-:Y:S01]  /*1fe0*/  IMAD.WIDE R4, R92, 0x100, RZ ;  /* 0x000001005c047825 */ /* 0x000fe200078e02ff */
[----:B------:R-:W-:Y:S01]  /*1ff0*/  USHF.R.U32.HI UR4, URZ, 0x4, UR5 ;  /* 0x000000043f047899 */ /* 0x000fe20008011605 */
[----:B------:R-:W-:Y:S01]  /*2000*/  LOP3.LUT R3, R10, 0x40, R3, 0xe2, !PT ;  /* 0x000000400a037812 */ /* 0x000fe200078ee203 */
[----:B------:R-:W-:Y:S01]  /*2010*/  ULOP3.LUT UR38, UR38, UR6, URZ, 0x3c, !UPT ;  /* 0x0000000626267292 */ /* 0x000fe2000f8e3c3f */
[C---:B------:R-:W-:Y:S01]  /*2020*/  IMAD R11, R88.reuse, UR9, R7 ;  /* 0x00000009580b7c24 */ /* 0x040fe2000f8e0207 */
[----:B------:R-:W-:Y:S01]  /*2030*/  UIMAD UR39, UR4, -0x16, UR39 ;  /* 0xffffffea042778a4 */ /* 0x000fe2000f8e0227 */
[----:B------:R-:W-:Y:S01]  /*2040*/  IMAD.WIDE.U32 R6, R88, UR8, R14 ;  /* 0x0000000858067c25 */ /* 0x000fe2000f8e000e */
[----:B------:R-:W-:Y:S01]  /*2050*/  @UP1 ULOP3.LUT UR38, UR38, 0x1, UR4, 0x78, !UPT ;  /* 0x0000000126261892 */ /* 0x000fe2000f8e7804 */
[----:B------:R-:W-:-:S02]  /*2060*/  IADD3 R102, -R9, UR7, R102 ;  /* 0x0000000709667c10 */ /* 0x000fc4000fffe166 */
[----:B------:R-:W-:Y:S01]  /*2070*/  LOP3.LUT R107, R4, R3, R8, 0xfe, !PT ;  /* 0x00000003046b7212 */ /* 0x000fe200078efe08 */
[----:B------:R-:W-:Y:S02]  /*2080*/  IMAD.IADD R3, R0, 0x1, -R93 ;  /* 0x0000000100037824 */ /* 0x000fe400078e0a5d */
[----:B------:R-:W-:Y:S02]  /*2090*/  IMAD.IADD R7, R7, 0x1, R11 ;  /* 0x0000000107077824 */ /* 0x000fe400078e020b */
[----:B------:R-:W-:Y:S01]  /*20a0*/  IMAD.MOV.U32 R0, RZ, RZ, -0x1 ;  /* 0xffffffffff007424 */ /* 0x000fe200078e00ff */
[----:B------:R-:W-:Y:S06]  /*20b0*/  @P0 BRA `(.L_x_35) ;  /* 0x0000003000f40947 */ /* 0x000fec0003800000 */
[----:B------:R-:W0:Y:S01]  /*20c0*/  LDC.64 R20, c[0x0][0x5c8] ;  /* 0x00017200ff147b82 */ /* 0x000e220000000a00 */
[----:B------:R-:W-:Y:S01]  /*20d0*/  ULDC.64 UR4, c[0x0][0x5c0] ;  /* 0x0001700000047ab9 */ /* 0x000fe20000000a00 */
[----:B------:R-:W-:Y:S01]  /*20e0*/  BSSY B0, `(.L_x_35) ;  /* 0x000033a000007945 */ /* 0x000fe20003800000 */
[-C--:B0-----:R-:W-:Y:S01]  /*20f0*/  IMAD R8, R5, R20.reuse, RZ ;  /* 0x0000001405087224 */ /* 0x081fe200078e02ff */
[----:B------:R-:W-:Y:S01]  /*2100*/  SHF.L.U64.HI R13, R20, 0x7, R21 ;  /* 0x00000007140d7819 */ /* 0x000fe20000010215 */
[----:B------:R-:W-:-:S04]  /*2110*/  IMAD.WIDE.U32 R6, R107, R20, R6 ;  /* 0x000000146b067225 */ /* 0x000fc800078e0006 */
[----:B------:R-:W-:Y:S01]  /*2120*/  IMAD R9, R107, R21, R8 ;  /* 0x000000156b097224 */ /* 0x000fe200078e0208 */
[----:B------:R-:W-:Y:S01]  /*2130*/  IADD3 R94, P0, R6, UR4, RZ ;  /* 0x00000004065e7c10 */ /* 0x000fe2000ff1e0ff */
[C---:B------:R-:W-:Y:S02]  /*2140*/  IMAD.SHL.U32 R11, R20.reuse, 0x80, RZ ;  /* 0x00000080140b7824 */ /* 0x040fe400078e00ff */
[----:B------:R-:W-:Y:S01]  /*2150*/  IMAD.IADD R9, R7, 0x1, R9 ;  /* 0x0000000107097824 */ /* 0x000fe200078e0209 */
[-C--:B------:R-:W-:Y:S02]  /*2160*/  LEA R6, P1, R20, R94.reuse, 0x3 ;  /* 0x0000005e14067211 */ /* 0x080fe400078218ff */
[----:B------:R-:W-:Y:S02]  /*2170*/  IADD3 R8, P2, R11, R94, RZ ;  /* 0x0000005e0b087210 */ /* 0x000fe40007f5e0ff */
[----:B------:R-:W-:Y:S02]  /*2180*/  IADD3.X R95, R9, UR5, RZ, P0, !PT ;  /* 0x00000005095f7c10 */ /* 0x000fe400087fe4ff */
[----:B-----5:R-:W-:-:S02]  /*2190*/  ISETP.NE.AND P0, PT, R90, RZ, PT ;  /* 0x000000ff5a00720c */ /* 0x020fc40003f05270 */
[----:B------:R-:W-:Y:S01]  /*21a0*/  LEA.HI.X R7, R20, R95, R21, 0x3, P1 ;  /* 0x0000005f14077211 */ /* 0x000fe200008f1c15 */
[----:B------:R-:W-:Y:S01]  /*21b0*/  IMAD.X R9, R13, 0x1, R95, P2 ;  /* 0x000000010d097824 */ /* 0x000fe200010e065f */
[----:B------:R-:W-:-:S05]  /*21c0*/  IADD3 R10, P1, R11, R6, RZ ;  /* 0x000000060b0a7210 */ /* 0x000fca0007f3e0ff */
[----:B------:R-:W-:-:S04]  /*21d0*/  IMAD.X R11, R13, 0x1, R7, P1 ;  /* 0x000000010d0b7824 */ /* 0x000fc800008e0607 */
[----:B------:R-:W-:Y:S05]  /*21e0*/  @!P0 BRA `(.L_x_36) ;  /* 0x0000002400948947 */ /* 0x000fea0003800000 */
[----:B------:R-:W0:Y:S01]  /*21f0*/  LDC.64 R92, c[0x0][0x5b0] ;  /* 0x00016c00ff5c7b82 */ /* 0x000e220000000a00 */
[----:B------:R-:W-:Y:S01]  /*2200*/  ULDC.64 UR4, c[0x0][0x5b8] ;  /* 0x00016e0000047ab9 */ /* 0x000fe20000000a00 */
[----:B------:R-:W-:Y:S01]  /*2210*/  ISETP.GE.AND P0, PT, R102, 0x1, PT ;  /* 0x000000016600780c */ /* 0x000fe20003f06270 */
[----:B------:R-:W-:Y:S01]  /*2220*/  IMAD R21, R96, UR4, RZ ;  /* 0x0000000460157c24 */ /* 0x000fe2000f8e02ff */
[----:B------:R-:W-:Y:S01]  /*2230*/  BSSY B1, `(.L_x_37) ;  /* 0x0000010000017945 */ /* 0x000fe20003800000 */
[C---:B------:R-:W-:Y:S01]  /*2240*/  IMAD.WIDE.U32 R14, R88.reuse, UR4, R14 ;  /* 0x00000004580e7c25 */ /* 0x040fe2000f8e000e */
[----:B------:R-:W-:Y:S02]  /*2250*/  ISETP.LT.OR P3, PT, R3, 0x1, !P0 ;  /* 0x000000010300780c */ /* 0x000fe40004761670 */
[----:B------:R-:W1:Y:S01]  /*2260*/  LDC.64 R12, c[0x0][0x5a8] ;  /* 0x00016a00ff0c7b82 */ /* 0x000e620000000a00 */
[----:B------:R-:W-:Y:S02]  /*2270*/  IMAD R21, R88, UR5, R21 ;  /* 0x0000000558157c24 */ /* 0x000fe4000f8e0215 */
[----:B------:R-:W-:-:S02]  /*2280*/  IMAD.MOV.U32 R20, RZ, RZ, R14 ;  /* 0x000000ffff147224 */ /* 0x000fc400078e000e */
[----:B------:R-:W-:Y:S02]  /*2290*/  IMAD.IADD R21, R15, 0x1, R21 ;  /* 0x000000010f157824 */ /* 0x000fe400078e0215 */
[-C--:B0-----:R-:W-:Y:S01]  /*22a0*/  IMAD R88, R5, R92.reuse, RZ ;  /* 0x0000005c05587224 */ /* 0x081fe200078e02ff */
[----:B------:R-:W-:Y:S01]  /*22b0*/  SHF.L.U64.HI R99, R92, 0x3, R93 ;  /* 0x000000035c637819 */ /* 0x000fe2000001025d */
[----:B------:R-:W-:-:S04]  /*22c0*/  IMAD.WIDE.U32 R96, R107, R92, R20 ;  /* 0x0000005c6b607225 */ /* 0x000fc800078e0014 */
[----:B------:R-:W-:Y:S01]  /*22d0*/  IMAD R105, R107, R93, R88 ;  /* 0x0000005d6b697224 */ /* 0x000fe200078e0258 */
[----:B-1----:R-:W-:Y:S01]  /*22e0*/  IADD3 R96, P1, R96, R12, RZ ;  /* 0x0000000c60607210 */ /* 0x002fe20007f3e0ff */
[----:B------:R-:W-:-:S03]  /*22f0*/  IMAD.SHL.U32 R98, R92, 0x8, RZ ;  /* 0x000000085c627824 */ /* 0x000fc600078e00ff */
[----:B------:R-:W-:Y:S01]  /*2300*/  IADD3.X R97, R13, R97, R105, P1, !PT ;  /* 0x000000610d617210 */ /* 0x000fe20000ffe469 */
[----:B------:R-:W-:Y:S08]  /*2310*/  @P3 BRA `(.L_x_38) ;  /* 0x0000000000043947 */ /* 0x000ff00003800000 */
[----:B--2---:R0:W5:Y:S02]  /*2320*/  LDG.E.U8 R91, desc[UR36][R96.64] ;  /* 0x00000024605b7981 */ /* 0x004164000c1e1100 */
.L_x_38:
[----:B------:R-:W-:Y:S05]  /*2330*/  BSYNC B1 ;  /* 0x0000000000017941 */ /* 0x000fea0003800000 */
.L_x_37:
[----:B-----5:R-:W-:Y:S01]  /*2340*/  LOP3.LUT R88, R91, 0xffff, RZ, 0xc0, !PT ;  /* 0x0000ffff5b587812 */ /* 0x020fe200078ec0ff */
[----:B------:R-:W-:Y:S01]  /*2350*/  IMAD.WIDE.U32 R100, R107, R92, R98 ;  /* 0x0000005c6b647225 */ /* 0x000fe200078e0062 */
[----:B------:R-:W-:Y:S01]  /*2360*/  ISETP.LT.OR P4, PT, R3, 0x2, !P0 ;  /* 0x000000020300780c */ /* 0x000fe20004781670 */
[----:B------:R-:W-:Y:S01]  /*2370*/  BSSY B1, `(.L_x_39) ;  /* 0x000000e000017945 */ /* 0x000fe20003800000 */
[----:B------:R-:W-:Y:S01]  /*2380*/  PRMT R103, R88, 0x8880, RZ ;  /* 0x0000888058677816 */ /* 0x000fe200000000ff */
[----:B------:R-:W-:Y:S01]  /*2390*/  IMAD.IADD R101, R105, 0x1, R101 ;  /* 0x0000000169657824 */ /* 0x000fe200078e0265 */
[----:B------:R-:W-:Y:S02]  /*23a0*/  IADD3 R100, P2, P5, R14, R12, R100 ;  /* 0x0000000c0e647210 */ /* 0x000fe40007d5e064 */
[----:B------:R-:W-:Y:S01]  /*23b0*/  ISETP.GE.AND P1, PT, R102, 0x9, PT ;  /* 0x000000096600780c */ /* 0x000fe20003f26270 */
[----:B------:R-:W-:Y:S01]  /*23c0*/  IMAD R88, R103, R90, RZ ;  /* 0x0000005a67587224 */ /* 0x000fe200078e02ff */
[----:B------:R-:W-:-:S02]  /*23d0*/  IADD3.X R101, R21, R13, R101, P2, P5 ;  /* 0x0000000d15657210 */ /* 0x000fc400017ea465 */
[----:B------:R-:W-:Y:S01]  /*23e0*/  ISETP.LT.OR P2, PT, R3, 0x1, !P1 ;  /* 0x000000010300780c */ /* 0x000fe20004f41670 */
[----:B------:R-:W-:-:S05]  /*23f0*/  @!P3 IMAD R103, R56, R89, R88 ;  /* 0x000000593867b224 */ /* 0x000fca00078e0258 */
[----:B------:R1:W-:Y:S01]  /*2400*/  @!P3 STG.E.U8 desc[UR36][R94.64], R103 ;  /* 0x000000675e00b986 */ /* 0x0003e2000c101124 */
[----:B------:R-:W-:Y:S06]  /*2410*/  @P4 BRA `(.L_x_40) ;  /* 0x00000000000c4947 */ /* 0x000fec0003800000 */
[----:B--2---:R-:W1:Y:S02]  /*2420*/  LDG.E.U8 R91, desc[UR36][R96.64+0x1] ;  /* 0x00000124605b7981 */ /* 0x004e64000c1e1100 */
[----:B-1----:R-:W-:-:S05]  /*2430*/  PRMT R103, R91, 0x8880, RZ ;  /* 0x000088805b677816 */ /* 0x002fca00000000ff */
[----:B------:R-:W-:-:S07]  /*2440*/  IMAD R88, R103, R90, RZ ;  /* 0x0000005a67587224 */ /* 0x000fce00078e02ff */
.L_x_40:
[----:B------:R-:W-:Y:S05]  /*2450*/  BSYNC B1 ;  /* 0x0000000000017941 */ /* 0x000fea0003800000 */
.L_x_39:
[----:B------:R-:W-:Y:S01]  /*2460*/  @!P4 IMAD R57, R57, R89, R88 ;  /* 0x000000593939c224 */ /* 0x000fe200078e0258 */
[----:B------:R-:W-:Y:S04]  /*2470*/  BSSY B1, `(.L_x_41) ;  /* 0x0000006000017945 */ /* 0x000fe80003800000 */
[----:B------:R3:W-:Y:S01]  /*2480*/  @!P4 STG.E.U8 desc[UR36][R94.64+0x1], R57 ;  /* 0x000001395e00c986 */ /* 0x0007e2000c101124 */
[----:B------:R-:W-:Y:S05]  /*2490*/  @P2 BRA `(.L_x_42) ;  /* 0x00000000000c2947 */ /* 0x000fea0003800000 */
[----:B--2---:R-:W3:Y:S02]  /*24a0*/  LDG.E.U8 R91, desc[UR36][R100.64] ;  /* 0x00000024645b7981 */ /* 0x004ee4000c1e1100 */
[----:B---3--:R-:W-:-:S05]  /*24b0*/  PRMT R57, R91, 0x8880, RZ ;  /* 0x000088805b397816 */ /* 0x008fca00000000ff */
[----:B------:R-:W-:-:S07]  /*24c0*/  IMAD R88, R57, R90, RZ ;  /* 0x0000005a39587224 */ /* 0x000fce00078e02ff */
.L_x_42:
[----:B------:R-:W-:Y:S05]  /*24d0*/  BSYNC B1 ;  /* 0x0000000000017941 */ /* 0x000fea0003800000 */
.L_x_41:
[C---:B------:R-:W-:Y:S01]  /*24e0*/  ISETP.LT.OR P4, PT, R3.reuse, 0x2, !P1 ;  /* 0x000000020300780c */ /* 0x040fe20004f81670 */
[----:B---3--:R-:W-:Y:S01]  /*24f0*/  @!P2 IMAD R57, R58, R89, R88 ;  /* 0x000000593a39a224 */ /* 0x008fe200078e0258 */
[----:B------:R-:W-:Y:S01]  /*2500*/  BSSY B1, `(.L_x_43) ;  /* 0x0000009000017945 */ /* 0x000fe20003800000 */
[C---:B------:R-:W-:Y:S02]  /*2510*/  ISETP.LT.OR P3, PT, R3.reuse, 0x9, !P0 ;  /* 0x000000090300780c */ /* 0x040fe40004761670 */
[C---:B------:R-:W-:Y:S01]  /*2520*/  ISETP.LT.OR P5, PT, R3.reuse, 0xa, !P0 ;  /* 0x0000000a0300780c */ /* 0x040fe200047a1670 */
[----:B------:R3:W-:Y:S01]  /*2530*/  @!P2 STG.E.U8 desc[UR36][R6.64], R57 ;  /* 0x000000390600a986 */ /* 0x0007e2000c101124 */
[----:B------:R-:W-:-:S06]  /*2540*/  ISETP.LT.OR P2, PT, R3, 0x9, !P1 ;  /* 0x000000090300780c */ /* 0x000fcc0004f41670 */
[----:B------:R-:W-:Y:S07]  /*2550*/  @P4 BRA `(.L_x_44) ;  /* 0x00000000000c4947 */ /* 0x000fee0003800000 */
[----:B--2---:R-:W3:Y:S02]  /*2560*/  LDG.E.U8 R91, desc[UR36][R100.64+0x1] ;  /* 0x00000124645b7981 */ /* 0x004ee4000c1e1100 */
[----:B---3--:R-:W-:-:S05]  /*2570*/  PRMT R57, R91, 0x8880, RZ ;  /* 0x000088805b397816 */ /* 0x008fca00000000ff */
[----:B------:R-:W-:-:S07]  /*2580*/  IMAD R88, R57, R90, RZ ;  /* 0x0000005a39587224 */ /* 0x000fce00078e02ff */
.L_x_44:
[----:B------:R-:W-:Y:S05]  /*2590*/  BSYNC B1 ;  /* 0x0000000000017941 */ /* 0x000fea0003800000 */
.L_x_43:
[----:B------:R-:W-:Y:S01]  /*25a0*/  @!P4 IMAD R59, R59, R89, R88 ;  /* 0x000000593b3bc224 */ /* 0x000fe200078e0258 */
[----:B------:R-:W-:Y:S04]  /*25b0*/  BSSY B1, `(.L_x_45) ;  /* 0x0000006000017945 */ /* 0x000fe80003800000 */
[----:B------:R4:W-:Y:S01]  /*25c0*/  @!P4 STG.E.U8 desc[UR36][R6.64+0x1], R59 ;  /* 0x0000013b0600c986 */ /* 0x0009e2000c101124 */
[----:B------:R-:W-:Y:S05]  /*25d0*/  @P3 BRA `(.L_x_46) ;  /* 0x00000000000c3947 */ /* 0x000fea0003800000 */
[----:B--2---:R-:W3:Y:S02]  /*25e0*/  LDG.E.U8 R91, desc[UR36][R96.64+0x8] ;  /* 0x00000824605b7981 */ /* 0x004ee4000c1e1100 */
[----:B---3--:R-:W-:-:S05]  /*25f0*/  PRMT R57, R91, 0x8880, RZ ;  /* 0x000088805b397816 */ /* 0x008fca00000000ff */
[----:B------:R-:W-:-:S07]  /*2600*/  IMAD R88, R57, R90, RZ ;  /* 0x0000005a39587224 */ /* 0x000fce00078e02ff */
.L_x_46:
[----:B------:R-:W-:Y:S05]  /*2610*/  BSYNC B1 ;  /* 0x0000000000017941 */ /* 0x000fea0003800000 */
.L_x_45:
[----:B---3--:R-:W-:Y:S01]  /*2620*/  @!P3 IMAD R57, R60, R89, R88 ;  /* 0x000000593c39b224 */ /* 0x008fe200078e0258 */
[----:B------:R-:W-:Y:S04]  /*2630*/  BSSY B1, `(.L_x_47) ;  /* 0x0000006000017945 */ /* 0x000fe80003800000 */
[----:B------:R3:W-:Y:S01]  /*2640*/  @!P3 STG.E.U8 desc[UR36][R94.64+0x8], R57 ;  /* 0x000008395e00b986 */ /* 0x0007e2000c101124 */
[----:B------:R-:W-:Y:S05]  /*2650*/  @P5 BRA `(.L_x_48) ;  /* 0x00000000000c5947 */ /* 0x000fea0003800000 */
[----:B--2---:R-:W3:Y:S02]  /*2660*/  LDG.E.U8 R91, desc[UR36][R96.64+0x9] ;  /* 0x00000924605b7981 */ /* 0x004ee4000c1e1100 */
[----:B---3--:R-:W-:-:S05]  /*2670*/  PRMT R57, R91, 0x8880, RZ ;  /* 0x000088805b397816 */ /* 0x008fca00000000ff */
[----:B------:R-:W-:-:S07]  /*2680*/  IMAD R88, R57, R90, RZ ;  /* 0x0000005a39587224 */ /* 0x000fce00078e02ff */
.L_x_48:
[----:B------:R-:W-:Y:S05]  /*2690*/  BSYNC B1 ;  /* 0x0000000000017941 */ /* 0x000fea0003800000 */
.L_x_47:
[----:B------:R-:W-:Y:S01]  /*26a0*/  @!P5 IMAD R61, R61, R89, R88 ;  /* 0x000000593d3dd224 */ /* 0x000fe200078e0258 */
[----:B------:R-:W-:Y:S04]  /*26b0*/  BSSY B1, `(.L_x_49) ;  /* 0x0000006000017945 */ /* 0x000fe80003800000 */
[----:B------:R0:W-:Y:S01]  /*26c0*/  @!P5 STG.E.U8 desc[UR36][R94.64+0x9], R61 ;  /* 0x0000093d5e00d986 */ /* 0x0001e2000c101124 */
[----:B------:R-:W-:Y:S05]  /*26d0*/  @P2 BRA `(.L_x_50) ;  /* 0x00000000000c2947 */ /* 0x000fea0003800000 */
[----:B--2---:R-:W3:Y:S02]  /*26e0*/  LDG.E.U8 R91, desc[UR36][R100.64+0x8] ;  /* 0x00000824645b7981 */ /* 0x004ee4000c1e1100 */
[----:B---3--:R-:W-:-:S05]  /*26f0*/  PRMT R57, R91, 0x8880, RZ ;  /* 0x000088805b397816 */ /* 0x008fca00000000ff */
[----:B------:R-:W-:-:S07]  /*2700*/  IMAD R88, R57, R90, RZ ;  /* 0x0000005a39587224 */ /* 0x000fce00078e02ff */
.L_x_50:
[----:B------:R-:W-:Y:S05]  /*2710*/  BSYNC B1 ;  /* 0x0000000000017941 */ /* 0x000fea0003800000 */
.L_x_49:
        /* <DEDUP_REMOVED lines=11> */
.L_x_52:
[----:B------:R-:W-:Y:S05]  /*27d0*/  BSYNC B1 ;  /* 0x0000000000017941 */ /* 0x000fea0003800000 */
.L_x_51:
[----:B------:R-:W-:Y:S01]  /*27e0*/  @!P4 IMAD R63, R63, R89, R88 ;  /* 0x000000593f3fc224 */ /* 0x000fe200078e0258 */
[----:B------:R-:W-:Y:S04]  /*27f0*/  BSSY B1, `(.L_x_53) ;  /* 0x0000006000017945 */ /* 0x000fe80003800000 */
[----:B------:R0:W-:Y:S01]  /*2800*/  @!P4 STG.E.U8 desc[UR36][R6.64+0x9], R63 ;  /* 0x0000093f0600c986 */ /* 0x0001e2000c101124 */
[----:B------:R-:W-:Y:S05]  /*2810*/  @P3 BRA `(.L_x_54) ;  /* 0x00000000000c3947 */ /* 0x000fea0003800000 */
[----:B--2---:R-:W3:Y:S02]  /*2820*/  LDG.E.U8 R91, desc[UR36][R96.64+0x10] ;  /* 0x00001024605b7981 */ /* 0x004ee4000c1e1100 */
[----:B---3--:R-:W-:-:S05]  /*2830*/  PRMT R57, R91, 0x8880, RZ ;  /* 0x000088805b397816 */ /* 0x008fca00000000ff */
[----:B------:R-:W-:-:S07]  /*2840*/  IMAD R88, R57, R90, RZ ;  /* 0x0000005a39587224 */ /* 0x000fce00078e02ff */
.L_x_54:
[----:B------:R-:W-:Y:S05]  /*2850*/  BSYNC B1 ;  /* 0x0000000000017941 */ /* 0x000fea0003800000 */
.L_x_53:
[----:B---3--:R-:W-:Y:S01]  /*2860*/  @!P3 IMAD R57, R64, R89, R88 ;  /* 0x000000594039b224 */ /* 0x008fe200078e0258 */
[----:B------:R-:W-:Y:S04]  /*2870*/  BSSY B1, `(.L_x_55) ;  /* 0x0000006000017945 */ /* 0x000fe80003800000 */
[----:B------:R3:W-:Y:S01]  /*2880*/  @!P3 STG.E.U8 desc[UR36][R94.64+0x10], R57 ;  /* 0x000010395e00b986 */ /* 0x0007e2000c101124 */
[----:B------:R-:W-:Y:S05]  /*2890*/  @P5 BRA `(.L_x_56) ;  /* 0x00000000000c5947 */ /* 0x000fea0003800000 */
[----:B--2---:R-:W3:Y:S02]  /*28a0*/  LDG.E.U8 R91, desc[UR36][R96.64+0x11] ;  /* 0x00001124605b7981 */ /* 0x004ee4000c1e1100 */
[----:B---3--:R-:W-:-:S05]  /*28b0*/  PRMT R57, R91, 0x8880, RZ ;  /* 0x000088805b397816 */ /* 0x008fca00000000ff */
[----:B------:R-:W-:-:S07]  /*28c0*/  IMAD R88, R57, R90, RZ ;  /* 0x0000005a39587224 */ /* 0x000fce00078e02ff */
.L_x_56:
[----:B------:R-:W-:Y:S05]  /*28d0*/  BSYNC B1 ;  /* 0x0000000000017941 */ /* 0x000fea0003800000 */
.L_x_55:
[----:B------:R-:W-:Y:S01]  /*28e0*/  @!P5 IMAD R65, R65, R89, R88 ;  /* 0x000000594141d224 */ /* 0x000fe200078e0258 */
[----:B------:R-:W-:Y:S04]  /*28f0*/  BSSY B1, `(.L_x_57) ;  /* 0x0000006000017945 */ /* 0x000fe80003800000 */
[----:B------:R0:W-:Y:S01]  /*2900*/  @!P5 STG.E.U8 desc[UR36][R94.64+0x11], R65 ;  /* 0x000011415e00d986 */ /* 0x0001e2000c101124 */
[----:B------:R-:W-:Y:S05]  /*2910*/  @P2 BRA `(.L_x_58) ;  /* 0x00000000000c2947 */ /* 0x000fea0003800000 */
[----:B--2---:R-:W3:Y:S02]  /*2920*/  LDG.E.U8 R91, desc[UR36][R100.64+0x10] ;  /* 0x00001024645b7981 */ /* 0x004ee4000c1e1100 */
[----:B---3--:R-:W-:-:S05]  /*2930*/  PRMT R57, R91, 0x8880, RZ ;  /* 0x000088805b397816 */ /* 0x008fca00000000ff */
[----:B------:R-:W-:-:S07]  /*2940*/  IMAD R88, R57, R90, RZ ;  /* 0x0000005a39587224 */ /* 0x000fce00078e02ff */
.L_x_58:
[----:B------:R-:W-:Y:S05]  /*2950*/  BSYNC B1 ;  /* 0x0000000000017941 */ /* 0x000fea0003800000 */
.L_x_57:
        /* <DEDUP_REMOVED lines=11> */
.L_x_60:
[----:B------:R-:W-:Y:S05]  /*2a10*/  BSYNC B1 ;  /* 0x0000000000017941 */ /* 0x000fea0003800000 */
.L_x_59:
[----:B------:R-:W-:Y:S01]  /*2a20*/  @!P4 IMAD R67, R67, R89, R88 ;  /* 0x000000594343c224 */ /* 0x000fe200078e0258 */
[----:B------:R-:W-:Y:S04]  /*2a30*/  BSSY B1, `(.L_x_61) ;  /* 0x0000006000017945 */ /* 0x000fe80003800000 */
[----:B------:R0:W-:Y:S01]  /*2a40*/  @!P4 STG.E.U8 desc[UR36][R6.64+0x11], R67 ;  /* 0x000011430600c986 */ /* 0x0001e2000c101124 */
[----:B------:R-:W-:Y:S05]  /*2a50*/  @P3 BRA `(.L_x_62) ;  /* 0x00000000000c3947 */ /* 0x000fea0003800000 */
[----:B--2---:R-:W3:Y:S02]  /*2a60*/  LDG.E.U8 R91, desc[UR36][R96.64+0x18] ;  /* 0x00001824605b7981 */ /* 0x004ee4000c1e1100 */
[----:B---3--:R-:W-:-:S05]  /*2a70*/  PRMT R57, R91, 0x8880, RZ ;  /* 0x000088805b397816 */ /* 0x008fca00000000ff */
[----:B------:R-:W-:-:S07]  /*2a80*/  IMAD R88, R57, R90, RZ ;  /* 0x0000005a39587224 */ /* 0x000fce00078e02ff */
.L_x_62:
[----:B------:R-:W-:Y:S05]  /*2a90*/  BSYNC B1 ;  /* 0x0000000000017941 */ /* 0x000fea0003800000 */
.L_x_61:
[----:B---3--:R-:W-:Y:S01]  /*2aa0*/  @!P3 IMAD R57, R68, R89, R88 ;  /* 0x000000594439b224 */ /* 0x008fe200078e0258 */
[----:B------:R-:W-:Y:S04]  /*2ab0*/  BSSY B1, `(.L_x_63) ;  /* 0x0000006000017945 */ /* 0x000fe80003800000 */
[----:B------:R3:W-:Y:S01]  /*2ac0*/  @!P3 STG.E.U8 desc[UR36][R94.64+0x18], R57 ;  /* 0x000018395e00b986 */ /* 0x0007e2000c101124 */
[----:B------:R-:W-:Y:S05]  /*2ad0*/  @P5 BRA `(.L_x_64) ;  /* 0x00000000000c5947 */ /* 0x000fea0003800000 */
[----:B--2---:R-:W3:Y:S02]  /*2ae0*/  LDG.E.U8 R91, desc[UR36][R96.64+0x19] ;  /* 0x00001924605b7981 */ /* 0x004ee4000c1e1100 */
[----:B---3--:R-:W-:-:S05]  /*2af0*/  PRMT R57, R91, 0x8880, RZ ;  /* 0x000088805b397816 */ /* 0x008fca00000000ff */
[----:B------:R-:W-:-:S07]  /*2b00*/  IMAD R88, R57, R90, RZ ;  /* 0x0000005a39587224 */ /* 0x000fce00078e02ff */
.L_x_64:
[----:B------:R-:W-:Y:S05]  /*2b10*/  BSYNC B1 ;  /* 0x0000000000017941 */ /* 0x000fea0003800000 */
.L_x_63:
[----:B------:R-:W-:Y:S01]  /*2b20*/  @!P5 IMAD R69, R69, R89, R88 ;  /* 0x000000594545d224 */ /* 0x000fe200078e0258 */
[----:B------:R-:W-:Y:S04]  /*2b30*/  BSSY B1, `(.L_x_65) ;  /* 0x0000006000017945 */ /* 0x000fe80003800000 */
[----:B------:R0:W-:Y:S01]  /*2b40*/  @!P5 STG.E.U8 desc[UR36][R94.64+0x19], R69 ;  /* 0x000019455e00d986 */ /* 0x0001e2000c101124 */
[----:B------:R-:W-:Y:S05]  /*2b50*/  @P2 BRA `(.L_x_66) ;  /* 0x00000000000c2947 */ /* 0x000fea0003800000 */
[----:B--2---:R-:W3:Y:S02]  /*2b60*/  LDG.E.U8 R91, desc[UR36][R100.64+0x18] ;  /* 0x00001824645b7981 */ /* 0x004ee4000c1e1100 */
[----:B---3--:R-:W-:-:S05]  /*2b70*/  PRMT R57, R91, 0x8880, RZ ;  /* 0x000088805b397816 */ /* 0x008fca00000000ff */
[----:B------:R-:W-:-:S07]  /*2b80*/  IMAD R88, R57, R90, RZ ;  /* 0x0000005a39587224 */ /* 0x000fce00078e02ff */
.L_x_66:
[----:B------:R-:W-:Y:S05]  /*2b90*/  BSYNC B1 ;  /* 0x0000000000017941 */ /* 0x000fea0003800000 */
.L_x_65:
        /* <DEDUP_REMOVED lines=11> */
.L_x_68:
[----:B------:R-:W-:Y:S05]  /*2c50*/  BSYNC B1 ;  /* 0x0000000000017941 */ /* 0x000fea0003800000 */
.L_x_67:
[----:B------:R-:W-:Y:S01]  /*2c60*/  @!P4 IMAD R71, R71, R89, R88 ;  /* 0x000000594747c224 */ /* 0x000fe200078e0258 */
[----:B------:R-:W-:Y:S04]  /*2c70*/  BSSY B1, `(.L_x_69) ;  /* 0x0000006000017945 */ /* 0x000fe80003800000 */
[----:B------:R0:W-:Y:S01]  /*2c80*/  @!P4 STG.E.U8 desc[UR36][R6.64+0x19], R71 ;  /* 0x000019470600c986 */ /* 0x0001e2000c101124 */
[----:B------:R-:W-:Y:S05]  /*2c90*/  @P3 BRA `(.L_x_70) ;  /* 0x00000000000c3947 */ /* 0x000fea0003800000 */
[----:B--2---:R-:W3:Y:S02]  /*2ca0*/  LDG.E.U8 R91, desc[UR36][R96.64+0x20] ;  /* 0x00002024605b7981 */ /* 0x004ee4000c1e1100 */
[----:B---3--:R-:W-:-:S05]  /*2cb0*/  PRMT R57, R91, 0x8880, RZ ;  /* 0x000088805b397816 */ /* 0x008fca00000000ff */
[----:B------:R-:W-:-:S07]  /*2cc0*/  IMAD R88, R57, R90, RZ ;  /* 0x0000005a39587224 */ /* 0x000fce00078e02ff */
.L_x_70:
[----:B------:R-:W-:Y:S05]  /*2cd0*/  BSYNC B1 ;  /* 0x0000000000017941 */ /* 0x000fea0003800000 */
.L_x_69:
[----:B---3--:R-:W-:Y:S01]  /*2ce0*/  @!P3 IMAD R57, R72, R89, R88 ;  /* 0x000000594839b224 */ /* 0x008fe200078e0258 */
[----:B------:R-:W-:Y:S04]  /*2cf0*/  BSSY B1, `(.L_x_71) ;  /* 0x0000006000017945 */ /* 0x000fe80003800000 */
[----:B------:R3:W-:Y:S01]  /*2d00*/  @!P3 STG.E.U8 desc[UR36][R94.64+0x20], R57 ;  /* 0x000020395e00b986 */ /* 0x0007e2000c101124 */
[----:B------:R-:W-:Y:S05]  /*2d10*/  @P5 BRA `(.L_x_72) ;  /* 0x00000000000c5947 */ /* 0x000fea0003800000 */
[----:B--2---:R-:W3:Y:S02]  /*2d20*/  LDG.E.U8 R91, desc[UR36][R96.64+0x21] ;  /* 0x00002124605b7981 */ /* 0x004ee4000c1e1100 */
[----:B---3--:R-:W-:-:S05]  /*2d30*/  PRMT R57, R91, 0x8880, RZ ;  /* 0x000088805b397816 */ /* 0x008fca00000000ff */
[----:B------:R-:W-:-:S07]  /*2d40*/  IMAD R88, R57, R90, RZ ;  /* 0x0000005a39587224 */ /* 0x000fce00078e02ff */
.L_x_72:
[----:B------:R-:W-:Y:S05]  /*2d50*/  BSYNC B1 ;  /* 0x0000000000017941 */ /* 0x000fea0003800000 */
.L_x_71:
[----:B------:R-:W-:Y:S01]  /*2d60*/  @!P5 IMAD R73, R73, R89, R88 ;  /* 0x000000594949d224 */ /* 0x000fe200078e0258 */
[----:B------:R-:W-:Y:S04]  /*2d70*/  BSSY B1, `(.L_x_73) ;  /* 0x0000006000017945 */ /* 0x000fe80003800000 */
[----:B------:R0:W-:Y:S01]  /*2d80*/  @!P5 STG.E.U8 desc[UR36][R94.64+0x21], R73 ;  /* 0x000021495e00d986 */ /* 0x0001e2000c101124 */
[----:B------:R-:W-:Y:S05]  /*2d90*/  @P2 BRA `(.L_x_74) ;  /* 0x00000000000c2947 */ /* 0x000fea0003800000 */
[----:B--2---:R-:W3:Y:S02]  /*2da0*/  LDG.E.U8 R91, desc[UR36][R100.64+0x20] ;  /* 0x00002024645b7981 */ /* 0x004ee4000c1e1100 */
[----:B---3--:R-:W-:-:S05]  /*2db0*/  PRMT R57, R91, 0x8880, RZ ;  /* 0x000088805b397816 */ /* 0x008fca00000000ff */
[----:B------:R-:W-:-:S07]  /*2dc0*/  IMAD R88, R57, R90, RZ ;  /* 0x0000005a39587224 */ /* 0x000fce00078e02ff */
.L_x_74:
[----:B------:R-:W-:Y:S05]  /*2dd0*/  BSYNC B1 ;  /* 0x0000000000017941 */ /* 0x000fea0003800000 */
.L_x_73:
        /* <DEDUP_REMOVED lines=11> */
.L_x_76:
[----:B------:R-:W-:Y:S05]  /*2e90*/  BSYNC B1 ;  /* 0x0000000000017941 */ /* 0x000fea0003800000 */
.L_x_75:
[----:B------:R-:W-:Y:S01]  /*2ea0*/  @!P4 IMAD R75, R75, R89, R88 ;  /* 0x000000594b4bc224 */ /* 0x000fe200078e0258 */
[----:B------:R-:W-:Y:S04]  /*2eb0*/  BSSY B1, `(.L_x_77) ;  /* 0x0000006000017945 */ /* 0x000fe80003800000 */
[----:B------:R0:W-:Y:S01]  /*2ec0*/  @!P4 STG.E.U8 desc[UR36][R6.64+0x21], R75 ;  /* 0x0000214b0600c986 */ /* 0x0001e2000c101124 */
[----:B------:R-:W-:Y:S05]  /*2ed0*/  @P3 BRA `(.L_x_78) ;  /* 0x00000000000c3947 */ /* 0x000fea0003800000 */
[----:B--2---:R-:W3:Y:S02]  /*2ee0*/  LDG.E.U8 R91, desc[UR36][R96.64+0x28] ;  /* 0x00002824605b7981 */ /* 0x004ee4000c1e1100 */
[----:B---3--:R-:W-:-:S05]  /*2ef0*/  PRMT R57, R91, 0x8880, RZ ;  /* 0x000088805b397816 */ /* 0x008fca00000000ff */
[----:B------:R-:W-:-:S07]  /*2f00*/  IMAD R88, R57, R90, RZ ;  /* 0x0000005a39587224 */ /* 0x000fce00078e02ff */
.L_x_78:
[----:B------:R-:W-:Y:S05]  /*2f10*/  BSYNC B1 ;  /* 0x0000000000017941 */ /* 0x000fea0003800000 */
.L_x_77:
[----:B---3--:R-:W-:Y:S01]  /*2f20*/  @!P3 IMAD R57, R76, R89, R88 ;  /* 0x000000594c39b224 */ /* 0x008fe200078e0258 */
[----:B------:R-:W-:Y:S04]  /*2f30*/  BSSY B1, `(.L_x_79) ;  /* 0x0000006000017945 */ /* 0x000fe80003800000 */
[----:B------:R3:W-:Y:S01]  /*2f40*/  @!P3 STG.E.U8 desc[UR36][R94.64+0x28], R57 ;  /* 0x000028395e00b986 */ /* 0x0007e2000c101124 */
[----:B------:R-:W-:Y:S05]  /*2f50*/  @P5 BRA `(.L_x_80) ;  /* 0x00000000000c5947 */ /* 0x000fea0003800000 */
[----:B--2---:R-:W3:Y:S02]  /*2f60*/  LDG.E.U8 R91, desc[UR36][R96.64+0x29] ;  /* 0x00002924605b7981 */ /* 0x004ee4000c1e1100 */
[----:B---3--:R-:W-:-:S05]  /*2f70*/  PRMT R57, R91, 0x8880, RZ ;  /* 0x000088805b397816 */ /* 0x008fca00000000ff */
[----:B------:R-:W-:-:S07]  /*2f80*/  IMAD R88, R57, R90, RZ ;  /* 0x0000005a39587224 */ /* 0x000fce00078e02ff */
.L_x_80:
[----:B------:R-:W-:Y:S05]  /*2f90*/  BSYNC B1 ;  /* 0x0000000000017941 */ /* 0x000fea0003800000 */
.L_x_79:
[----:B------:R-:W-:Y:S01]  /*2fa0*/  @!P5 IMAD R77, R77, R89, R88 ;  /* 0x000000594d4dd224 */ /* 0x000fe200078e0258 */
[----:B------:R-:W-:Y:S04]  /*2fb0*/  BSSY B1, `(.L_x_81) ;  /* 0x0000006000017945 */ /* 0x000fe80003800000 */
[----:B------:R0:W-:Y:S01]  /*2fc0*/  @!P5 STG.E.U8 desc[UR36][R94.64+0x29], R77 ;  /* 0x0000294d5e00d986 */ /* 0x0001e2000c101124 */
[----:B------:R-:W-:Y:S05]  /*2fd0*/  @P2 BRA `(.L_x_82) ;  /* 0x00000000000c2947 */ /* 0x000fea0003800000 */
[----:B--2---:R-:W3:Y:S02]  /*2fe0*/  LDG.E.U8 R91, desc[UR36][R100.64+0x28] ;  /* 0x00002824645b7981 */ /* 0x004ee4000c1e1100 */
[----:B---3--:R-:W-:-:S05]  /*2ff0*/  PRMT R57, R91, 0x8880, RZ ;  /* 0x000088805b397816 */ /* 0x008fca00000000ff */
[----:B------:R-:W-:-:S07]  /*3000*/  IMAD R88, R57, R90, RZ ;  /* 0x0000005a39587224 */ /* 0x000fce00078e02ff */
.L_x_82:
[----:B------:R-:W-:Y:S05]  /*3010*/  BSYNC B1 ;  /* 0x0000000000017941 */ /* 0x000fea0003800000 */
.L_x_81:
        /* <DEDUP_REMOVED lines=11> */
.L_x_84:
[----:B------:R-:W-:Y:S05]  /*30d0*/  BSYNC B1 ;  /* 0x0000000000017941 */ /* 0x000fea0003800000 */
.L_x_83:
[----:B------:R-:W-:Y:S01]  /*30e0*/  @!P4 IMAD R79, R79, R89, R88 ;  /* 0x000000594f4fc224 */ /* 0x000fe200078e0258 */
[----:B------:R-:W-:Y:S04]  /*30f0*/  BSSY B1, `(.L_x_85) ;  /* 0x0000006000017945 */ /* 0x000fe80003800000 */
[----:B------:R0:W-:Y:S01]  /*3100*/  @!P4 STG.E.U8 desc[UR36][R6.64+0x29], R79 ;  /* 0x0000294f0600c986 */ /* 0x0001e2000c101124 */
[----:B------:R-:W-:Y:S05]  /*3110*/  @P3 BRA `(.L_x_86) ;  /* 0x00000000000c3947 */ /* 0x000fea0003800000 */
[----:B--2---:R-:W3:Y:S02]  /*3120*/  LDG.E.U8 R91, desc[UR36][R96.64+0x30] ;  /* 0x00003024605b7981 */ /* 0x004ee4000c1e1100 */
[----:B---3--:R-:W-:-:S05]  /*3130*/  PRMT R57, R91, 0x8880, RZ ;  /* 0x000088805b397816 */ /* 0x008fca00000000ff */
[----:B------:R-:W-:-:S07]  /*3140*/  IMAD R88, R57, R90, RZ ;  /* 0x0000005a39587224 */ /* 0x000fce00078e02ff */
.L_x_86:
[----:B------:R-:W-:Y:S05]  /*3150*/  BSYNC B1 ;  /* 0x0000000000017941 */ /* 0x000fea0003800000 */
.L_x_85:
[----:B---3--:R-:W-:Y:S01]  /*3160*/  @!P3 IMAD R57, R80, R89, R88 ;  /* 0x000000595039b224 */ /* 0x008fe200078e0258 */
[----:B------:R-:W-:Y:S04]  /*3170*/  BSSY B1, `(.L_x_87) ;  /* 0x0000006000017945 */ /* 0x000fe80003800000 */
[----:B------:R3:W-:Y:S01]  /*3180*/  @!P3 STG.E.U8 desc[UR36][R94.64+0x30], R57 ;  /* 0x000030395e00b986 */ /* 0x0007e2000c101124 */
[----:B------:R-:W-:Y:S05]  /*3190*/  @P5 BRA `(.L_x_88) ;  /* 0x00000000000c5947 */ /* 0x000fea0003800000 */
[----:B--2---:R-:W3:Y:S02]  /*31a0*/  LDG.E.U8 R91, desc[UR36][R96.64+0x31] ;  /* 0x00003124605b7981 */ /* 0x004ee4000c1e1100 */
[----:B---3--:R-:W-:-:S05]  /*31b0*/  PRMT R57, R91, 0x8880, RZ ;  /* 0x000088805b397816 */ /* 0x008fca00000000ff */
[----:B------:R-:W-:-:S07]  /*31c0*/  IMAD R88, R57, R90, RZ ;  /* 0x0000005a39587224 */ /* 0x000fce00078e02ff */
.L_x_88:
[----:B------:R-:W-:Y:S05]  /*31d0*/  BSYNC B1 ;  /* 0x0000000000017941 */ /* 0x000fea0003800000 */
.L_x_87:
[----:B------:R-:W-:Y:S01]  /*31e0*/  @!P5 IMAD R81, R81, R89, R88 ;  /* 0x000000595151d224 */ /* 0x000fe200078e0258 */
[----:B------:R-:W-:Y:S04]  /*31f0*/  BSSY B1, `(.L_x_89) ;  /* 0x0000006000017945 */ /* 0x000fe80003800000 */
[----:B------:R0:W-:Y:S01]  /*3200*/  @!P5 STG.E.U8 desc[UR36][R94.64+0x31], R81 ;  /* 0x000031515e00d986 */ /* 0x0001e2000c101124 */
[----:B------:R-:W-:Y:S05]  /*3210*/  @P2 BRA `(.L_x_90) ;  /* 0x00000000000c2947 */ /* 0x000fea0003800000 */
[----:B--2---:R-:W3:Y:S02]  /*3220*/  LDG.E.U8 R91, desc[UR36][R100.64+0x30] ;  /* 0x00003024645b7981 */ /* 0x004ee4000c1e1100 */
[----:B---3--:R-:W-:-:S05]  /*3230*/  PRMT R57, R91, 0x8880, RZ ;  /* 0x000088805b397816 */ /* 0x008fca00000000ff */
[----:B------:R-:W-:-:S07]  /*3240*/  IMAD R88, R57, R90, RZ ;  /* 0x0000005a39587224 */ /* 0x000fce00078e02ff */
.L_x_90:
[----:B------:R-:W-:Y:S05]  /*3250*/  BSYNC B1 ;  /* 0x0000000000017941 */ /* 0x000fea0003800000 */
.L_x_89:
[C---:B------:R-:W-:Y:S01]  /*3260*/  ISETP.LT.OR P4, PT, R3.reuse, 0x32, !P1 ;  /* 0x000000320300780c */ /* 0x040fe20004f81670 */
[----:B---3--:R-:W-:Y:S01]  /*3270*/  @!P2 IMAD R57, R82, R89, R88 ;  /* 0x000000595239a224 */ /* 0x008fe200078e0258 */
[----:B------:R-:W-:Y:S01]  /*3280*/  BSSY B1, `(.L_x_91) ;  /* 0x000000b000017945 */ /* 0x000fe20003800000 */
[----:B------:R-:W-:Y:S02]  /*3290*/  ISETP.LT.OR P3, PT, R3, 0x39, !P0 ;  /* 0x000000390300780c */ /* 0x000fe40004761670 */
[----:B------:R-:W-:Y:S01]  /*32a0*/  IADD3 R107, P5, R107, 0x80, RZ ;  /* 0x000000806b6b7810 */ /* 0x000fe20007fbe0ff */
[----:B------:R3:W-:Y:S01]  /*32b0*/  @!P2 STG.E.U8 desc[UR36][R6.64+0x30], R57 ;  /* 0x000030390600a986 */ /* 0x0007e2000c101124 */
[C---:B------:R-:W-:Y:S02]  /*32c0*/  ISETP.LT.OR P2, PT, R3.reuse, 0x39, !P1 ;  /* 0x000000390300780c */ /* 0x040fe40004f41670 */
[C---:B------:R-:W-:Y:S02]  /*32d0*/  ISETP.LT.OR P0, PT, R3.reuse, 0x3a, !P0 ;  /* 0x0000003a0300780c */ /* 0x040fe40004701670 */
[----:B------:R-:W-:-:S02]  /*32e0*/  ISETP.LT.OR P1, PT, R3, 0x3a, !P1 ;  /* 0x0000003a0300780c */ /* 0x000fc40004f21670 */
[----:B------:R-:W-:Y:S11]  /*32f0*/  @P4 BRA `(.L_x_92) ;  /* 0x00000000000c4947 */ /* 0x000ff60003800000 */
[----:B--2---:R-:W3:Y:S02]  /*3300*/  LDG.E.U8 R91, desc[UR36][R100.64+0x31] ;  /* 0x00003124645b7981 */ /* 0x004ee4000c1e1100 */
[----:B---3--:R-:W-:-:S05]  /*3310*/  PRMT R57, R91, 0x8880, RZ ;  /* 0x000088805b397816 */ /* 0x008fca00000000ff */
[----:B------:R-:W-:-:S07]  /*3320*/  IMAD R88, R57, R90, RZ ;  /* 0x0000005a39587224 */ /* 0x000fce00078e02ff */
.L_x_92:
[----:B------:R-:W-:Y:S05]  /*3330*/  BSYNC B1 ;  /* 0x0000000000017941 */ /* 0x000fea0003800000 */
.L_x_91:
[----:B------:R-:W-:Y:S01]  /*3340*/  @!P4 IMAD R83, R83, R89, R88 ;  /* 0x000000595353c224 */ /* 0x000fe200078e0258 */
[----:B------:R-:W-:Y:S04]  /*3350*/  BSSY B1, `(.L_x_93) ;  /* 0x0000006000017945 */ /* 0x000fe80003800000 */
[----:B------:R0:W-:Y:S01]  /*3360*/  @!P4 STG.E.U8 desc[UR36][R6.64+0x31], R83 ;  /* 0x000031530600c986 */ /* 0x0001e2000c101124 */
[----:B------:R-:W-:Y:S05]  /*3370*/  @P3 BRA `(.L_x_94) ;  /* 0x00000000000c3947 */ /* 0x000fea0003800000 */
[----:B--2---:R-:W3:Y:S02]  /*3380*/  LDG.E.U8 R91, desc[UR36][R96.64+0x38] ;  /* 0x00003824605b7981 */ /* 0x004ee4000c1e1100 */
[----:B---3--:R-:W-:-:S05]  /*3390*/  PRMT R57, R91, 0x8880, RZ ;  /* 0x000088805b397816 */ /* 0x008fca00000000ff */
[----:B------:R-:W-:-:S07]  /*33a0*/  IMAD R88, R57, R90, RZ ;  /* 0x0000005a39587224 */ /* 0x000fce00078e02ff */
.L_x_94:
[----:B------:R-:W-:Y:S05]  /*33b0*/  BSYNC B1 ;  /* 0x0000000000017941 */ /* 0x000fea0003800000 */
.L_x_93:
[----:B---3--:R-:W-:Y:S01]  /*33c0*/  @!P3 IMAD R57, R84, R89, R88 ;  /* 0x000000595439b224 */ /* 0x008fe200078e0258 */
[----:B------:R-:W-:Y:S01]  /*33d0*/  BSSY B1, `(.L_x_95) ;  /* 0x0000007000017945 */ /* 0x000fe20003800000 */
[----:B----4-:R-:W-:-:S03]  /*33e0*/  IMAD.X R59, RZ, RZ, R5, P5 ;  /* 0x000000ffff3b7224 */ /* 0x010fc600028e0605 */
[----:B------:R3:W-:Y:S01]  /*33f0*/  @!P3 STG.E.U8 desc[UR36][R94.64+0x38], R57 ;  /* 0x000038395e00b986 */ /* 0x0007e2000c101124 */
[----:B------:R-:W-:Y:S05]  /*3400*/  @P0 BRA `(.L_x_96) ;  /* 0x00000000000c0947 */ /* 0x000fea0003800000 */
[----:B--2---:R-:W2:Y:S02]  /*3410*/  LDG.E.U8 R91, desc[UR36][R96.64+0x39] ;  /* 0x00003924605b7981 */ /* 0x004ea4000c1e1100 */
[----:B--2---:R-:W-:-:S05]  /*3420*/  PRMT R5, R91, 0x8880, RZ ;  /* 0x000088805b057816 */ /* 0x004fca00000000ff */
[----:B------:R-:W-:-:S07]  /*3430*/  IMAD R88, R5, R90, RZ ;  /* 0x0000005a05587224 */ /* 0x000fce00078e02ff */
.L_x_96:
[----:B------:R-:W-:Y:S05]  /*3440*/  BSYNC B1 ;  /* 0x0000000000017941 */ /* 0x000fea0003800000 */
.L_x_95:
[----:B------:R-:W-:Y:S01]  /*3450*/  @!P0 IMAD R85, R85, R89, R88 ;  /* 0x0000005955558224 */ /* 0x000fe200078e0258 */
[----:B------:R-:W-:Y:S01]  /*3460*/  BSSY B1, `(.L_x_97) ;  /* 0x0000007000017945 */ /* 0x000fe20003800000 */
[----:B------:R-:W-:-:S03]  /*3470*/  IMAD R4, R59, R92, RZ ;  /* 0x0000005c3b047224 */ /* 0x000fc600078e02ff */
[----:B------:R4:W-:Y:S01]  /*3480*/  @!P0 STG.E.U8 desc[UR36][R94.64+0x39], R85 ;  /* 0x000039555e008986 */ /* 0x0009e2000c101124 */
[----:B------:R-:W-:Y:S05]  /*3490*/  @P2 BRA `(.L_x_98) ;  /* 0x00000000000c2947 */ /* 0x000fea0003800000 */
[----:B--2---:R-:W2:Y:S02]  /*34a0*/  LDG.E.U8 R91, desc[UR36][R100.64+0x38] ;  /* 0x00003824645b7981 */ /* 0x004ea4000c1e1100 */
[----:B--2---:R-:W-:-:S05]  /*34b0*/  PRMT R5, R91, 0x8880, RZ ;  /* 0x000088805b057816 */ /* 0x004fca00000000ff */
[----:B------:R-:W-:-:S07]  /*34c0*/  IMAD R88, R5, R90, RZ ;  /* 0x0000005a05587224 */ /* 0x000fce00078e02ff */
.L_x_98:
[----:B------:R-:W-:Y:S05]  /*34d0*/  BSYNC B1 ;  /* 0x0000000000017941 */ /* 0x000fea0003800000 */
.L_x_97:
[----:B------:R-:W-:Y:S01]  /*34e0*/  @!P2 IMAD R5, R86, R89, R88 ;  /* 0x000000595605a224 */ /* 0x000fe200078e0258 */
[----:B------:R-:W-:Y:S01]  /*34f0*/  BSSY B1, `(.L_x_99) ;  /* 0x0000009000017945 */ /* 0x000fe20003800000 */
[C---:B---3--:R-:W-:Y:S02]  /*3500*/  IMAD R57, R107.reuse, R93, R4 ;  /* 0x0000005d6b397224 */ /* 0x048fe400078e0204 */
[CC--:B------:R-:W-:Y:S01]  /*3510*/  IMAD.WIDE.U32 R98, R107.reuse, R92.reuse, R98 ;  /* 0x0000005c6b627225 */ /* 0x0c0fe200078e0062 */
[----:B------:R3:W-:Y:S03]  /*3520*/  @!P2 STG.E.U8 desc[UR36][R6.64+0x38], R5 ;  /* 0x000038050600a986 */ /* 0x0007e6000c101124 */
[----:B------:R-:W-:Y:S01]  /*3530*/  IMAD.WIDE.U32 R92, R107, R92, R20 ;  /* 0x0000005c6b5c7225 */ /* 0x000fe200078e0014 */
[----:B------:R-:W-:Y:S06]  /*3540*/  @P1 BRA `(.L_x_100) ;  /* 0x00000000000c1947 */ /* 0x000fec0003800000 */
[----:B--2---:R-:W3:Y:S02]  /*3550*/  LDG.E.U8 R91, desc[UR36][R100.64+0x39] ;  /* 0x00003924645b7981 */ /* 0x004ee4000c1e1100 */
[----:B---3--:R-:W-:-:S05]  /*3560*/  PRMT R5, R91, 0x8880, RZ ;  /* 0x000088805b057816 */ /* 0x008fca00000000ff */
[----:B------:R-:W-:-:S07]  /*3570*/  IMAD R88, R5, R90, RZ ;  /* 0x0000005a05587224 */ /* 0x000fce00078e02ff */
.L_x_100:
[----:B------:R-:W-:Y:S05]  /*3580*/  BSYNC B1 ;  /* 0x0000000000017941 */ /* 0x000fea0003800000 */
.L_x_99:
[----:B------:R-:W-:Y:S01]  /*3590*/  @!P1 IMAD R87, R87, R89, R88 ;  /* 0x0000005957579224 */ /* 0x000fe200078e0258 */
[----:B------:R-:W-:Y:S01]  /*35a0*/  ISETP.GE.AND P2, PT, R102, 0x81, PT ;  /* 0x000000816600780c */ /* 0x000fe20003f46270 */
[----:B------:R-:W-:Y:S01]  /*35b0*/  BSSY B1, `(.L_x_101) ;  /* 0x000000c000017945 */ /* 0x000fe20003800000 */
[----:B------:R-:W-:Y:S02]  /*35c0*/  IADD3 R4, P5, R92, R12, RZ ;  /* 0x0000000c5c047210 */ /* 0x000fe40007fbe0ff */
[----:B------:R0:W-:Y:S01]  /*35d0*/  @!P1 STG.E.U8 desc[UR36][R6.64+0x39], R87 ;  /* 0x0000395706009986 */ /* 0x0001e2000c101124 */
[----:B------:R-:W-:Y:S02]  /*35e0*/  ISETP.LT.OR P1, PT, R3, 0x1, !P2 ;  /* 0x000000010300780c */ /* 0x000fe40005721670 */
[----:B---3--:R-:W-:Y:S02]  /*35f0*/  IADD3.X R5, R13, R93, R57, P5, !PT ;  /* 0x0000005d0d057210 */ /* 0x008fe40002ffe439 */
[----:B------:R-:W-:-:S02]  /*3600*/  ISETP.GE.AND P0, PT, R102, 0x89, PT ;  /* 0x000000896600780c */ /* 0x000fc40003f06270 */
[----:B------:R-:W-:Y:S02]  /*3610*/  IADD3 R12, P4, P3, R14, R12, R98 ;  /* 0x0000000c0e0c7210 */ /* 0x000fe40007b9e062 */
[----:B------:R-:W-:-:S05]  /*3620*/  ISETP.LT.OR P5, PT, R3, 0x2, !P2 ;  /* 0x000000020300780c */ /* 0x000fca00057a1670 */
[----:B0-----:R-:W-:Y:S08]  /*3630*/  @P1 BRA `(.L_x_102) ;  /* 0x00000000000c1947 */ /* 0x001ff00003800000 */
[----:B--2---:R-:W2:Y:S02]  /*3640*/  LDG.E.U8 R91, desc[UR36][R4.64] ;  /* 0x00000024045b7981 */ /* 0x004ea4000c1e1100 */
[----:B--2---:R-:W-:-:S05]  /*3650*/  PRMT R7, R91, 0x8880, RZ ;  /* 0x000088805b077816 */ /* 0x004fca00000000ff */
[----:B------:R-:W-:-:S07]  /*3660*/  IMAD R88, R7, R90, RZ ;  /* 0x0000005a07587224 */ /* 0x000fce00078e02ff */
.L_x_102:
[----:B------:R-:W-:Y:S05]  /*3670*/  BSYNC B1 ;  /* 0x0000000000017941 */ /* 0x000fea0003800000 */
.L_x_101:
[----:B------:R-:W-:Y:S01]  /*3680*/  @!P1 IMAD R7, R24, R89, R88 ;  /* 0x0000005918079224 */ /* 0x000fe200078e0258 */
[----:B------:R-:W-:Y:S01]  /*3690*/  BSSY B1, `(.L_x_103) ;  /* 0x0000007000017945 */ /* 0x000fe20003800000 */
[----:B------:R-:W-:-:S03]  /*36a0*/  IMAD.IADD R98, R57, 0x1, R99 ;  /* 0x0000000139627824 */ /* 0x000fc600078e0263 */
[----:B------:R0:W-:Y:S01]  /*36b0*/  @!P1 STG.E.U8 desc[UR36][R8.64], R7 ;  /* 0x0000000708009986 */ /* 0x0001e2000c101124 */
[----:B------:R-:W-:Y:S05]  /*36c0*/  @P5 BRA `(.L_x_104) ;  /* 0x00000000000c5947 */ /* 0x000fea0003800000 */
[----:B--2---:R-:W0:Y:S02]  /*36d0*/  LDG.E.U8 R91, desc[UR36][R4.64+0x1] ;  /* 0x00000124045b7981 */ /* 0x004e24000c1e1100 */
[----:B0-----:R-:W-:-:S05]  /*36e0*/  PRMT R7, R91, 0x8880, RZ ;  /* 0x000088805b077816 */ /* 0x001fca00000000ff */
[----:B------:R-:W-:-:S07]  /*36f0*/  IMAD R88, R7, R90, RZ ;  /* 0x0000005a07587224 */ /* 0x000fce00078e02ff */
.L_x_104:
[----:B------:R-:W-:Y:S05]  /*3700*/  BSYNC B1 ;  /* 0x0000000000017941 */ /* 0x000fea0003800000 */
.L_x_103:
[----:B------:R-:W-:Y:S01]  /*3710*/  ISETP.LT.OR P1, PT, R3, 0x1, !P0 ;  /* 0x000000010300780c */ /* 0x000fe20004721670 */
[----:B------:R-:W-:Y:S01]  /*3720*/  @!P5 IMAD R25, R25, R89, R88 ;  /* 0x000000591919d224 */ /* 0x000fe200078e0258 */
[----:B------:R-:W-:Y:S01]  /*3730*/  BSSY B1, `(.L_x_105) ;  /* 0x000000a000017945 */ /* 0x000fe20003800000 */
[----:B------:R-:W-:Y:S02]  /*3740*/  IADD3.X R13, R21, R13, R98, P4, P3 ;  /* 0x0000000d150d7210 */ /* 0x000fe400027e6462 */
[C---:B------:R-:W-:Y:S01]  /*3750*/  ISETP.LT.OR P4, PT, R3.reuse, 0x2, !P0 ;  /* 0x000000020300780c */ /* 0x040fe20004781670 */
[----:B------:R3:W-:Y:S01]  /*3760*/  @!P5 STG.E.U8 desc[UR36][R8.64+0x1], R25 ;  /* 0x000001190800d986 */ /* 0x0007e2000c101124 */
[C---:B------:R-:W-:Y:S02]  /*3770*/  ISETP.LT.OR P5, PT, R3.reuse, 0x9, !P2 ;  /* 0x000000090300780c */ /* 0x040fe400057a1670 */
[----:B------:R-:W-:-:S04]  /*3780*/  ISETP.LT.OR P3, PT, R3, 0xa, !P2 ;  /* 0x0000000a0300780c */ /* 0x000fc80005761670 */
[----:B------:R-:W-:Y:S09]  /*3790*/  @P1 BRA `(.L_x_106) ;  /* 0x00000000000c1947 */ /* 0x000ff20003800000 */
[----:B--2---:R-:W0:Y:S02]  /*37a0*/  LDG.E.U8 R91, desc[UR36][R12.64] ;  /* 0x000000240c5b7981 */ /* 0x004e24000c1e1100 */
[----:B0-----:R-:W-:-:S05]  /*37b0*/  PRMT R7, R91, 0x8880, RZ ;  /* 0x000088805b077816 */ /* 0x001fca00000000ff */
[----:B------:R-:W-:-:S07]  /*37c0*/  IMAD R88, R7, R90, RZ ;  /* 0x0000005a07587224 */ /* 0x000fce00078e02ff */
.L_x_106:
[----:B------:R-:W-:Y:S05]  /*37d0*/  BSYNC B1 ;  /* 0x0000000000017941 */ /* 0x000fea0003800000 */
.L_x_105:
[----:B0-----:R-:W-:Y:S01]  /*37e0*/  @!P1 IMAD R7, R26, R89, R88 ;  /* 0x000000591a079224 */ /* 0x001fe200078e0258 */
[----:B------:R-:W-:Y:S04]  /*37f0*/  BSSY B1, `(.L_x_107) ;  /* 0x0000006000017945 */ /* 0x000fe80003800000 */
[----:B------:R0:W-:Y:S01]  /*3800*/  @!P1 STG.E.U8 desc[UR36][R10.64], R7 ;  /* 0x000000070a009986 */ /* 0x0001e2000c101124 */
[----:B------:R-:W-:Y:S05]  /*3810*/  @P4 BRA `(.L_x_108) ;  /* 0x00000000000c4947 */ /* 0x000fea0003800000 */
[----:B--2---:R-:W0:Y:S02]  /*3820*/  LDG.E.U8 R91, desc[UR36][R12.64+0x1] ;  /* 0x000001240c5b7981 */ /* 0x004e24000c1e1100 */
[----:B0-----:R-:W-:-:S05]  /*3830*/  PRMT R7, R91, 0x8880, RZ ;  /* 0x000088805b077816 */ /* 0x001fca00000000ff */
[----:B------:R-:W-:-:S07]  /*3840*/  IMAD R88, R7, R90, RZ ;  /* 0x0000005a07587224 */ /* 0x000fce00078e02ff */
.L_x_108:
[----:B------:R-:W-:Y:S05]  /*3850*/  BSYNC B1 ;  /* 0x0000000000017941 */ /* 0x000fea0003800000 */
.L_x_107:
[----:B------:R-:W-:Y:S01]  /*3860*/  @!P4 IMAD R27, R27, R89, R88 ;  /* 0x000000591b1bc224 */ /* 0x000fe200078e0258 */
[----:B------:R-:W-:Y:S04]  /*3870*/  BSSY B1, `(.L_x_109) ;  /* 0x0000006000017945 */ /* 0x000fe80003800000 */
[----:B------:R0:W-:Y:S01]  /*3880*/  @!P4 STG.E.U8 desc[UR36][R10.64+0x1], R27 ;  /* 0x0000011b0a00c986 */ /* 0x0001e2000c101124 */
[----:B------:R-:W-:Y:S05]  /*3890*/  @P5 BRA `(.L_x_110) ;  /* 0x00000000000c5947 */ /* 0x000fea0003800000 */
[----:B--2---:R-:W0:Y:S02]  /*38a0*/  LDG.E.U8 R91, desc[UR36][R4.64+0x8] ;  /* 0x00000824045b7981 */ /* 0x004e24000c1e1100 */
[----:B0-----:R-:W-:-:S05]  /*38b0*/  PRMT R7, R91, 0x8880, RZ ;  /* 0x000088805b077816 */ /* 0x001fca00000000ff */
[----:B------:R-:W-:-:S07]  /*38c0*/  IMAD R88, R7, R90, RZ ;  /* 0x0000005a07587224 */ /* 0x000fce00078e02ff */
.L_x_110:
[----:B------:R-:W-:Y:S05]  /*38d0*/  BSYNC B1 ;  /* 0x0000000000017941 */ /* 0x000fea0003800000 */
.L_x_109:
[----:B0-----:R-:W-:Y:S01]  /*38e0*/  @!P5 IMAD R7, R28, R89, R88 ;  /* 0x000000591c07d224 */ /* 0x001fe200078e0258 */
[----:B------:R-:W-:Y:S04]  /*38f0*/  BSSY B1, `(.L_x_111) ;  /* 0x0000006000017945 */ /* 0x000fe80003800000 */
[----:B------:R0:W-:Y:S01]  /*3900*/  @!P5 STG.E.U8 desc[UR36][R8.64+0x8], R7 ;  /* 0x000008070800d986 */ /* 0x0001e2000c101124 */
[----:B------:R-:W-:Y:S05]  /*3910*/  @P3 BRA `(.L_x_112) ;  /* 0x00000000000c3947 */ /* 0x000fea0003800000 */
[----:B--2---:R-:W0:Y:S02]  /*3920*/  LDG.E.U8 R91, desc[UR36][R4.64+0x9] ;  /* 0x00000924045b7981 */ /* 0x004e24000c1e1100 */
[----:B0-----:R-:W-:-:S05]  /*3930*/  PRMT R7, R91, 0x8880, RZ ;  /* 0x000088805b077816 */ /* 0x001fca00000000ff */
[----:B------:R-:W-:-:S07]  /*3940*/  IMAD R88, R7, R90, RZ ;  /* 0x0000005a07587224 */ /* 0x000fce00078e02ff */
.L_x_112:
[----:B------:R-:W-:Y:S05]  /*3950*/  BSYNC B1 ;  /* 0x0000000000017941 */ /* 0x000fea0003800000 */
.L_x_111:
[----:B------:R-:W-:Y:S01]  /*3960*/  ISETP.LT.OR P5, PT, R3, 0x9, !P0 ;  /* 0x000000090300780c */ /* 0x000fe200047a1670 */
[----:B------:R-:W-:Y:S01]  /*3970*/  @!P3 IMAD R29, R29, R89, R88 ;  /* 0x000000591d1db224 */ /* 0x000fe200078e0258 */
[----:B------:R-:W-:Y:S01]  /*3980*/  BSSY B1, `(.L_x_113) ;  /* 0x0000009000017945 */ /* 0x000fe20003800000 */
[C---:B------:R-:W-:Y:S02]  /*3990*/  ISETP.LT.OR P4, PT, R3.reuse, 0xa, !P0 ;  /* 0x0000000a0300780c */ /* 0x040fe40004781670 */
[C---:B------:R-:W-:Y:S01]  /*39a0*/  ISETP.LT.OR P1, PT, R3.reuse, 0x12, !P2 ;  /* 0x000000120300780c */ /* 0x040fe20005721670 */
[----:B------:R0:W-:Y:S01]  /*39b0*/  @!P3 STG.E.U8 desc[UR36][R8.64+0x9], R29 ;  /* 0x0000091d0800b986 */ /* 0x0001e2000c101124 */
[----:B------:R-:W-:-:S06]  /*39c0*/  ISETP.LT.OR P3, PT, R3, 0x11, !P2 ;  /* 0x000000110300780c */ /* 0x000fcc0005761670 */
[----:B------:R-:W-:Y:S07]  /*39d0*/  @P5 BRA `(.L_x_114) ;  /* 0x00000000000c5947 */ /* 0x000fee0003800000 */
[----:B--2---:R-:W0:Y:S02]  /*39e0*/  LDG.E.U8 R91, desc[UR36][R12.64+0x8] ;  /* 0x000008240c5b7981 */ /* 0x004e24000c1e1100 */
[----:B0-----:R-:W-:-:S05]  /*39f0*/  PRMT R7, R91, 0x8880, RZ ;  /* 0x000088805b077816 */ /* 0x001fca00000000ff */
[----:B------:R-:W-:-:S07]  /*3a00*/  IMAD R88, R7, R90, RZ ;  /* 0x0000005a07587224 */ /* 0x000fce00078e02ff */
.L_x_114:
[----:B------:R-:W-:Y:S05]  /*3a10*/  BSYNC B1 ;  /* 0x0000000000017941 */ /* 0x000fea0003800000 */
.L_x_113:
[----:B0-----:R-:W-:Y:S01]  /*3a20*/  @!P5 IMAD R7, R30, R89, R88 ;  /* 0x000000591e07d224 */ /* 0x001fe200078e0258 */
[----:B------:R-:W-:Y:S04]  /*3a30*/  BSSY B1, `(.L_x_115) ;  /* 0x0000006000017945 */ /* 0x000fe80003800000 */
[----:B------:R0:W-:Y:S01]  /*3a40*/  @!P5 STG.E.U8 desc[UR36][R10.64+0x8], R7 ;  /* 0x000008070a00d986 */ /* 0x0001e2000c101124 */
[----:B------:R-:W-:Y:S05]  /*3a50*/  @P4 BRA `(.L_x_116) ;  /* 0x00000000000c4947 */ /* 0x000fea0003800000 */
[----:B--2---:R-:W0:Y:S02]  /*3a60*/  LDG.E.U8 R91, desc[UR36][R12.64+0x9] ;  /* 0x000009240c5b7981 */ /* 0x004e24000c1e1100 */
[----:B0-----:R-:W-:-:S05]  /*3a70*/  PRMT R7, R91, 0x8880, RZ ;  /* 0x000088805b077816 */ /* 0x001fca00000000ff */
[----:B------:R-:W-:-:S07]  /*3a80*/  IMAD R88, R7, R90, RZ ;  /* 0x0000005a07587224 */ /* 0x000fce00078e02ff */
.L_x_116:
[----:B------:R-:W-:Y:S05]  /*3a90*/  BSYNC B1 ;  /* 0x0000000000017941 */ /* 0x000fea0003800000 */
.L_x_115:
[----:B------:R-:W-:Y:S01]  /*3aa0*/  @!P4 IMAD R31, R31, R89, R88 ;  /* 0x000000591f1fc224 */ /* 0x000fe200078e0258 */
[----:B------:R-:W-:Y:S04]  /*3ab0*/  BSSY B1, `(.L_x_117) ;  /* 0x0000006000017945 */ /* 0x000fe80003800000 */
[----:B------:R0:W-:Y:S01]  /*3ac0*/  @!P4 STG.E.U8 desc[UR36][R10.64+0x9], R31 ;  /* 0x0000091f0a00c986 */ /* 0x0001e2000c101124 */
[----:B------:R-:W-:Y:S05]  /*3ad0*/  @P3 BRA `(.L_x_118) ;  /* 0x00000000000c3947 */ /* 0x000fea0003800000 */
[----:B--2---:R-:W0:Y:S02]  /*3ae0*/  LDG.E.U8 R91, desc[UR36][R4.64+0x10] ;  /* 0x00001024045b7981 */ /* 0x004e24000c1e1100 */
[----:B0-----:R-:W-:-:S05]  /*3af0*/  PRMT R7, R91, 0x8880, RZ ;  /* 0x000088805b077816 */ /* 0x001fca00000000ff */
[----:B------:R-:W-:-:S07]  /*3b00*/  IMAD R88, R7, R90, RZ ;  /* 0x0000005a07587224 */ /* 0x000fce00078e02ff */
.L_x_118:
[----:B------:R-:W-:Y:S05]  /*3b10*/  BSYNC B1 ;  /* 0x0000000000017941 */ /* 0x000fea0003800000 */
.L_x_117:
[----:B0-----:R-:W-:Y:S01]  /*3b20*/  @!P3 IMAD R7, R32, R89, R88 ;  /* 0x000000592007b224 */ /* 0x001fe200078e0258 */
[----:B------:R-:W-:Y:S04]  /*3b30*/  BSSY B1, `(.L_x_119) ;  /* 0x0000006000017945 */ /* 0x000fe80003800000 */
[----:B------:R0:W-:Y:S01]  /*3b40*/  @!P3 STG.E.U8 desc[UR36][R8.64+0x10], R7 ;  /* 0x000010070800b986 */ /* 0x0001e2000c101124 */
[----:B------:R-:W-:Y:S05]  /*3b50*/  @P1 BRA `(.L_x_120) ;  /* 0x00000000000c1947 */ /* 0x000fea0003800000 */
[----:B--2---:R-:W0:Y:S02]  /*3b60*/  LDG.E.U8 R91, desc[UR36][R4.64+0x11] ;  /* 0x00001124045b7981 */ /* 0x004e24000c1e1100 */
[----:B0-----:R-:W-:-:S05]  /*3b70*/  PRMT R7, R91, 0x8880, RZ ;  /* 0x000088805b077816 */ /* 0x001fca00000000ff */
[----:B------:R-:W-:-:S07]  /*3b80*/  IMAD R88, R7, R90, RZ ;  /* 0x0000005a07587224 */ /* 0x000fce00078e02ff */
.L_x_120:
[----:B------:R-:W-:Y:S05]  /*3b90*/  BSYNC B1 ;  /* 0x0000000000017941 */ /* 0x000fea0003800000 */
.L_x_119:
        /* <DEDUP_REMOVED lines=11> */
.L_x_122:
[----:B------:R-:W-:Y:S05]  /*3c50*/  BSYNC B1 ;  /* 0x0000000000017941 */ /* 0x000fea0003800000 */
.L_x_121:
[----:B0-----:R-:W-:Y:S01]  /*3c60*/  @!P4 IMAD R7, R34, R89, R88 ;  /* 0x000000592207c224 */ /* 0x001fe200078e0258 */
[----:B------:R-:W-:Y:S04]  /*3c70*/  BSSY B1, `(.L_x_123) ;  /* 0x0000006000017945 */ /* 0x000fe80003800000 */
[----:B------:R0:W-:Y:S01]  /*3c80*/  @!P4 STG.E.U8 desc[UR36][R10.64+0x10], R7 ;  /* 0x000010070a00c986 */ /* 0x0001e2000c101124 */
[----:B------:R-:W-:Y:S05]  /*3c90*/  @P3 BRA `(.L_x_124) ;  /* 0x00000000000c3947 */ /* 0x000fea0003800000 */
[----:B--2---:R-:W0:Y:S02]  /*3ca0*/  LDG.E.U8 R91, desc[UR36][R12.64+0x11] ;  /* 0x000011240c5b7981 */ /* 0x004e24000c1e1100 */
[----:B0-----:R-:W-:-:S05]  /*3cb0*/  PRMT R7, R91, 0x8880, RZ ;  /* 0x000088805b077816 */ /* 0x001fca00000000ff */
[----:B------:R-:W-:-:S07]  /*3cc0*/  IMAD R88, R7, R90, RZ ;  /* 0x0000005a07587224 */ /* 0x000fce00078e02ff */
.L_x_124:
[----:B------:R-:W-:Y:S05]  /*3cd0*/  BSYNC B1 ;  /* 0x0000000000017941 */ /* 0x000fea0003800000 */
.L_x_123:
[----:B------:R-:W-:Y:S01]  /*3ce0*/  @!P3 IMAD R35, R35, R89, R88 ;  /* 0x000000592323b224 */ /* 0x000fe200078e0258 */
[----:B------:R-:W-:Y:S04]  /*3cf0*/  BSSY B1, `(.L_x_125) ;  /* 0x0000006000017945 */ /* 0x000fe80003800000 */
[----:B------:R0:W-:Y:S01]  /*3d00*/  @!P3 STG.E.U8 desc[UR36][R10.64+0x11], R35 ;  /* 0x000011230a00b986 */ /* 0x0001e2000c101124 */
[----:B------:R-:W-:Y:S05]  /*3d10*/  @P5 BRA `(.L_x_126) ;  /* 0x00000000000c5947 */ /* 0x000fea0003800000 */
[----:B--2---:R-:W0:Y:S02]  /*3d20*/  LDG.E.U8 R91, desc[UR36][R4.64+0x18] ;  /* 0x00001824045b7981 */ /* 0x004e24000c1e1100 */
[----:B0-----:R-:W-:-:S05]  /*3d30*/  PRMT R7, R91, 0x8880, RZ ;  /* 0x000088805b077816 */ /* 0x001fca00000000ff */
[----:B------:R-:W-:-:S07]  /*3d40*/  IMAD R88, R7, R90, RZ ;  /* 0x0000005a07587224 */ /* 0x000fce00078e02ff */
.L_x_126:
[----:B------:R-:W-:Y:S05]  /*3d50*/  BSYNC B1 ;  /* 0x0000000000017941 */ /* 0x000fea0003800000 */
.L_x_125:
[----:B0-----:R-:W-:Y:S01]  /*3d60*/  @!P5 IMAD R7, R36, R89, R88 ;  /* 0x000000592407d224 */ /* 0x001fe200078e0258 */
[----:B------:R-:W-:Y:S04]  /*3d70*/  BSSY B1, `(.L_x_127) ;  /* 0x0000006000017945 */ /* 0x000fe80003800000 */
[----:B------:R0:W-:Y:S01]  /*3d80*/  @!P5 STG.E.U8 desc[UR36][R8.64+0x18], R7 ;  /* 0x000018070800d986 */ /* 0x0001e2000c101124 */
[----:B------:R-:W-:Y:S05]  /*3d90*/  @P1 BRA `(.L_x_128) ;  /* 0x00000000000c1947 */ /* 0x000fea0003800000 */
[----:B--2---:R-:W0:Y:S02]  /*3da0*/  LDG.E.U8 R91, desc[UR36][R4.64+0x19] ;  /* 0x00001924045b7981 */ /* 0x004e24000c1e1100 */
[----:B0-----:R-:W-:-:S05]  /*3db0*/  PRMT R7, R91, 0x8880, RZ ;  /* 0x000088805b077816 */ /* 0x001fca00000000ff */
[----:B------:R-:W-:-:S07]  /*3dc0*/  IMAD R88, R7, R90, RZ ;  /* 0x0000005a07587224 */ /* 0x000fce00078e02ff */
.L_x_128:
[----:B------:R-:W-:Y:S05]  /*3dd0*/  BSYNC B1 ;  /* 0x0000000000017941 */ /* 0x000fea0003800000 */
.L_x_127:
        /* <DEDUP_REMOVED lines=11> */
.L_x_130:
[----:B------:R-:W-:Y:S05]  /*3e90*/  BSYNC B1 ;  /* 0x0000000000017941 */ /* 0x000fea0003800000 */
.L_x_129:
[----:B0-----:R-:W-:Y:S01]  /*3ea0*/  @!P4 IMAD R7, R38, R89, R88 ;  /* 0x000000592607c224 */ /* 0x001fe200078e0258 */
[----:B------:R-:W-:Y:S04]  /*3eb0*/  BSSY B1, `(.L_x_131) ;  /* 0x0000006000017945 */ /* 0x000fe80003800000 */
[----:B------:R0:W-:Y:S01]  /*3ec0*/  @!P4 STG.E.U8 desc[UR36][R10.64+0x18], R7 ;  /* 0x000018070a00c986 */ /* 0x0001e2000c101124 */
[----:B------:R-:W-:Y:S05]  /*3ed0*/  @P3 BRA `(.L_x_132) ;  /* 0x00000000000c3947 */ /* 0x000fea0003800000 */
[----:B--2---:R-:W0:Y:S02]  /*3ee0*/  LDG.E.U8 R91, desc[UR36][R12.64+0x19] ;  /* 0x000019240c5b7981 */ /* 0x004e24000c1e1100 */
[----:B0-----:R-:W-:-:S05]  /*3ef0*/  PRMT R7, R91, 0x8880, RZ ;  /* 0x000088805b077816 */ /* 0x001fca00000000ff */
[----:B------:R-:W-:-:S07]  /*3f00*/  IMAD R88, R7, R90, RZ ;  /* 0x0000005a07587224 */ /* 0x000fce00078e02ff */
.L_x_132:
[----:B------:R-:W-:Y:S05]  /*3f10*/  BSYNC B1 ;  /* 0x0000000000017941 */ /* 0x000fea0003800000 */
.L_x_131:
[----:B------:R-:W-:Y:S01]  /*3f20*/  @!P3 IMAD R39, R39, R89, R88 ;  /* 0x000000592727b224 */ /* 0x000fe200078e0258 */
[----:B------:R-:W-:Y:S04]  /*3f30*/  BSSY B1, `(.L_x_133) ;  /* 0x0000006000017945 */ /* 0x000fe80003800000 */
[----:B------:R0:W-:Y:S01]  /*3f40*/  @!P3 STG.E.U8 desc[UR36][R10.64+0x19], R39 ;  /* 0x000019270a00b986 */ /* 0x0001e2000c101124 */
[----:B------:R-:W-:Y:S05]  /*3f50*/  @P5 BRA `(.L_x_134) ;  /* 0x00000000000c5947 */ /* 0x000fea0003800000 */
[----:B--2---:R-:W0:Y:S02]  /*3f60*/  LDG.E.U8 R91, desc[UR36][R4.64+0x20] ;  /* 0x00002024045b7981 */ /* 0x004e24000c1e1100 */
[----:B0-----:R-:W-:-:S05]  /*3f70*/  PRMT R7, R91, 0x8880, RZ ;  /* 0x000088805b077816 */ /* 0x001fca00000000ff */
[----:B------:R-:W-:-:S07]  /*3f80*/  IMAD R88, R7, R90, RZ ;  /* 0x0000005a07587224 */ /* 0x000fce00078e02ff */
.L_x_134:
[----:B------:R-:W-:Y:S05]  /*3f90*/  BSYNC B1 ;  /* 0x0000000000017941 */ /* 0x000fea0003800000 */
.L_x_133:
[----:B0-----:R-:W-:Y:S01]  /*3fa0*/  @!P5 IMAD R7, R40, R89, R88 ;  /* 0x000000592807d224 */ /* 0x001fe200078e0258 */
[----:B------:R-:W-:Y:S04]  /*3fb0*/  BSSY B1, `(.L_x_135) ;  /* 0x0000006000017945 */ /* 0x000fe80003800000 */
[----:B------:R0:W-:Y:S01]  /*3fc0*/  @!P5 STG.E.U8 desc[UR36][R8.64+0x20], R7 ;  /* 0x000020070800d986 */ /* 0x0001e2000c101124 */
[----:B------:R-:W-:Y:S05]  /*3fd0*/  @P1 BRA `(.L_x_136) ;  /* 0x00000000000c1947 */ /* 0x000fea0003800000 */
[----:B--2---:R-:W0:Y:S02]  /*3fe0*/  LDG.E.U8 R91, desc[UR36][R4.64+0x21] ;  /* 0x00002124045b7981 */ /* 0x004e24000c1e1100 */
[----:B0-----:R-:W-:-:S05]  /*3ff0*/  PRMT R7, R91, 0x8880, RZ ;  /* 0x000088805b077816 */ /* 0x001fca00000000ff */
[----:B------:R-:W-:-:S07]  /*4000*/  IMAD R88, R7, R90, RZ ;  /* 0x0000005a07587224 */ /* 0x000fce00078e02ff */
.L_x_136:
[----:B------:R-:W-:Y:S05]  /*4010*/  BSYNC B1 ;  /* 0x0000000000017941 */ /* 0x000fea0003800000 */
.L_x_135:
        /* <DEDUP_REMOVED lines=11> */
.L_x_138:
[----:B------:R-:W-:Y:S05]  /*40d0*/  BSYNC B1 ;  /* 0x0000000000017941 */ /* 0x000fea0003800000 */
.L_x_137:
[----:B0-----:R-:W-:Y:S01]  /*40e0*/  @!P4 IMAD R7, R42, R89, R88 ;  /* 0x000000592a07c224 */ /* 0x001fe200078e0258 */
[----:B------:R-:W-:Y:S04]  /*40f0*/  BSSY B1, `(.L_x_139) ;  /* 0x0000006000017945 */ /* 0x000fe80003800000 */
[----:B------:R0:W-:Y:S01]  /*4100*/  @!P4 STG.E.U8 desc[UR36][R10.64+0x20], R7 ;  /* 0x000020070a00c986 */ /* 0x0001e2000c101124 */
[----:B------:R-:W-:Y:S05]  /*4110*/  @P3 BRA `(.L_x_140) ;  /* 0x00000000000c3947 */ /* 0x000fea0003800000 */
[----:B--2---:R-:W0:Y:S02]  /*4120*/  LDG.E.U8 R91, desc[UR36][R12.64+0x21] ;  /* 0x000021240c5b7981 */ /* 0x004e24000c1e1100 */
[----:B0-----:R-:W-:-:S05]  /*4130*/  PRMT R7, R91, 0x8880, RZ ;  /* 0x000088805b077816 */ /* 0x001fca00000000ff */
[----:B------:R-:W-:-:S07]  /*4140*/  IMAD R88, R7, R90, RZ ;  /* 0x0000005a07587224 */ /* 0x000fce00078e02ff */
.L_x_140:
[----:B------:R-:W-:Y:S05]  /*4150*/  BSYNC B1 ;  /* 0x0000000000017941 */ /* 0x000fea0003800000 */
.L_x_139:
[----:B------:R-:W-:Y:S01]  /*4160*/  @!P3 IMAD R43, R43, R89, R88 ;  /* 0x000000592b2bb224 */ /* 0x000fe200078e0258 */
[----:B------:R-:W-:Y:S04]  /*4170*/  BSSY B1, `(.L_x_141) ;  /* 0x0000006000017945 */ /* 0x000fe80003800000 */
[----:B------:R0:W-:Y:S01]  /*4180*/  @!P3 STG.E.U8 desc[UR36][R10.64+0x21], R43 ;  /* 0x0000212b0a00b986 */ /* 0x0001e2000c101124 */
[----:B------:R-:W-:Y:S05]  /*4190*/  @P5 BRA `(.L_x_142) ;  /* 0x00000000000c5947 */ /* 0x000fea0003800000 */
[----:B--2---:R-:W0:Y:S02]  /*41a0*/  LDG.E.U8 R91, desc[UR36][R4.64+0x28] ;  /* 0x00002824045b7981 */ /* 0x004e24000c1e1100 */
[----:B0-----:R-:W-:-:S05]  /*41b0*/  PRMT R7, R91, 0x8880, RZ ;  /* 0x000088805b077816 */ /* 0x001fca00000000ff */
[----:B------:R-:W-:-:S07]  /*41c0*/  IMAD R88, R7, R90, RZ ;  /* 0x0000005a07587224 */ /* 0x000fce00078e02ff */
.L_x_142:
[----:B------:R-:W-:Y:S05]  /*41d0*/  BSYNC B1 ;  /* 0x0000000000017941 */ /* 0x000fea0003800000 */
.L_x_141:
[----:B0-----:R-:W-:Y:S01]  /*41e0*/  @!P5 IMAD R7, R44, R89, R88 ;  /* 0x000000592c07d224 */ /* 0x001fe200078e0258 */
[----:B------:R-:W-:Y:S04]  /*41f0*/  BSSY B1, `(.L_x_143) ;  /* 0x0000006000017945 */ /* 0x000fe80003800000 */
[----:B------:R0:W-:Y:S01]  /*4200*/  @!P5 STG.E.U8 desc[UR36][R8.64+0x28], R7 ;  /* 0x000028070800d986 */ /* 0x0001e2000c101124 */
[----:B------:R-:W-:Y:S05]  /*4210*/  @P1 BRA `(.L_x_144) ;  /* 0x00000000000c1947 */ /* 0x000fea0003800000 */
[----:B--2---:R-:W0:Y:S02]  /*4220*/  LDG.E.U8 R91, desc[UR36][R4.64+0x29] ;  /* 0x00002924045b7981 */ /* 0x004e24000c1e1100 */
[----:B0-----:R-:W-:-:S05]  /*4230*/  PRMT R7, R91, 0x8880, RZ ;  /* 0x000088805b077816 */ /* 0x001fca00000000ff */
[----:B------:R-:W-:-:S07]  /*4240*/  IMAD R88, R7, R90, RZ ;  /* 0x0000005a07587224 */ /* 0x000fce00078e02ff */
.L_x_144:
[----:B------:R-:W-:Y:S05]  /*4250*/  BSYNC B1 ;  /* 0x0000000000017941 */ /* 0x000fea0003800000 */
.L_x_143:
        /* <DEDUP_REMOVED lines=11> */
.L_x_146:
[----:B------:R-:W-:Y:S05]  /*4310*/  BSYNC B1 ;  /* 0x0000000000017941 */ /* 0x000fea0003800000 */
.L_x_145:
[----:B0-----:R-:W-:Y:S01]  /*4320*/  @!P4 IMAD R7, R46, R89, R88 ;  /* 0x000000592e07c224 */ /* 0x001fe200078e0258 */
[----:B------:R-:W-:Y:S04]  /*4330*/  BSSY B1, `(.L_x_147) ;  /* 0x0000006000017945 */ /* 0x000fe80003800000 */
[----:B------:R0:W-:Y:S01]  /*4340*/  @!P4 STG.E.U8 desc[UR36][R10.64+0x28], R7 ;  /* 0x000028070a00c986 */ /* 0x0001e2000c101124 */
[----:B------:R-:W-:Y:S05]  /*4350*/  @P3 BRA `(.L_x_148) ;  /* 0x00000000000c3947 */ /* 0x000fea0003800000 */
[----:B--2---:R-:W0:Y:S02]  /*4360*/  LDG.E.U8 R91, desc[UR36][R12.64+0x29] ;  /* 0x000029240c5b7981 */ /* 0x004e24000c1e1100 */
[----:B0-----:R-:W-:-:S05]  /*4370*/  PRMT R7, R91, 0x8880, RZ ;  /* 0x000088805b077816 */ /* 0x001fca00000000ff */
[----:B------:R-:W-:-:S07]  /*4380*/  IMAD R88, R7, R90, RZ ;  /* 0x0000005a07587224 */ /* 0x000fce00078e02ff */
.L_x_148:
[----:B------:R-:W-:Y:S05]  /*4390*/  BSYNC B1 ;  /* 0x0000000000017941 */ /* 0x000fea0003800000 */
.L_x_147:
[----:B------:R-:W-:Y:S01]  /*43a0*/  @!P3 IMAD R47, R47, R89, R88 ;  /* 0x000000592f2fb224 */ /* 0x000fe200078e0258 */
[----:B------:R-:W-:Y:S04]  /*43b0*/  BSSY B1, `(.L_x_149) ;  /* 0x0000006000017945 */ /* 0x000fe80003800000 */
[----:B------:R0:W-:Y:S01]  /*43c0*/  @!P3 STG.E.U8 desc[UR36][R10.64+0x29], R47 ;  /* 0x0000292f0a00b986 */ /* 0x0001e2000c101124 */
[----:B------:R-:W-:Y:S05]  /*43d0*/  @P5 BRA `(.L_x_150) ;  /* 0x00000000000c5947 */ /* 0x000fea0003800000 */
[----:B--2---:R-:W0:Y:S02]  /*43e0*/  LDG.E.U8 R91, desc[UR36][R4.64+0x30] ;  /* 0x00003024045b7981 */ /* 0x004e24000c1e1100 */
[----:B0-----:R-:W-:-:S05]  /*43f0*/  PRMT R7, R91, 0x8880, RZ ;  /* 0x000088805b077816 */ /* 0x001fca00000000ff */
[----:B------:R-:W-:-:S07]  /*4400*/  IMAD R88, R7, R90, RZ ;  /* 0x0000005a07587224 */ /* 0x000fce00078e02ff */
.L_x_150:
[----:B------:R-:W-:Y:S05]  /*4410*/  BSYNC B1 ;  /* 0x0000000000017941 */ /* 0x000fea0003800000 */
.L_x_149:
[----:B0-----:R-:W-:Y:S01]  /*4420*/  @!P5 IMAD R7, R48, R89, R88 ;  /* 0x000000593007d224 */ /* 0x001fe200078e0258 */
[----:B------:R-:W-:Y:S04]  /*4430*/  BSSY B1, `(.L_x_151) ;  /* 0x0000006000017945 */ /* 0x000fe80003800000 */
[----:B------:R0:W-:Y:S01]  /*4440*/  @!P5 STG.E.U8 desc[UR36][R8.64+0x30], R7 ;  /* 0x000030070800d986 */ /* 0x0001e2000c101124 */
[----:B------:R-:W-:Y:S05]  /*4450*/  @P1 BRA `(.L_x_152) ;  /* 0x00000000000c1947 */ /* 0x000fea0003800000 */
[----:B--2---:R-:W0:Y:S02]  /*4460*/  LDG.E.U8 R91, desc[UR36][R4.64+0x31] ;  /* 0x00003124045b7981 */ /* 0x004e24000c1e1100 */
[----:B0-----:R-:W-:-:S05]  /*4470*/  PRMT R7, R91, 0x8880, RZ ;  /* 0x000088805b077816 */ /* 0x001fca00000000ff */
[----:B------:R-:W-:-:S07]  /*4480*/  IMAD R88, R7, R90, RZ ;  /* 0x0000005a07587224 */ /* 0x000fce00078e02ff */
.L_x_152:
[----:B------:R-:W-:Y:S05]  /*4490*/  BSYNC B1 ;  /* 0x0000000000017941 */ /* 0x000fea0003800000 */
.L_x_151:
[----:B------:R-:W-:Y:S01]  /*44a0*/  ISETP.LT.OR P4, PT, R3, 0x31, !P0 ;  /* 0x000000310300780c */ /* 0x000fe20004781670 */
[----:B------:R-:W-:Y:S01]  /*44b0*/  @!P1 IMAD R49, R49, R89, R88 ;  /* 0x0000005931319224 */ /* 0x000fe200078e0258 */
[----:B------:R-:W-:Y:S01]  /*44c0*/  BSSY B1, `(.L_x_153) ;  /* 0x000000a000017945 */ /* 0x000fe20003800000 */
[C---:B------:R-:W-:Y:S02]  /*44d0*/  ISETP.LT.OR P3, PT, R3.reuse, 0x32, !P0 ;  /* 0x000000320300780c */ /* 0x040fe40004761670 */
        /* <DEDUP_REMOVED lines=8> */
.L_x_154:
[----:B------:R-:W-:Y:S05]  /*4560*/  BSYNC B1 ;  /* 0x0000000000017941 */ /* 0x000fea0003800000 */
.L_x_153:
[----:B0-----:R-:W-:Y:S01]  /*4570*/  @!P4 IMAD R7, R50, R89, R88 ;  /* 0x000000593207c224 */ /* 0x001fe200078e0258 */
[----:B------:R-:W-:Y:S04]  /*4580*/  BSSY B1, `(.L_x_155) ;  /* 0x0000006000017945 */ /* 0x000fe80003800000 */
[----:B------:R0:W-:Y:S01]  /*4590*/  @!P4 STG.E.U8 desc[UR36][R10.64+0x30], R7 ;  /* 0x000030070a00c986 */ /* 0x0001e2000c101124 */
[----:B------:R-:W-:Y:S05]  /*45a0*/  @P3 BRA `(.L_x_156) ;  /* 0x00000000000c3947 */ /* 0x000fea0003800000 */
[----:B--2---:R-:W0:Y:S02]  /*45b0*/  LDG.E.U8 R91, desc[UR36][R12.64+0x31] ;  /* 0x000031240c5b7981 */ /* 0x004e24000c1e1100 */
[----:B0-----:R-:W-:-:S05]  /*45c0*/  PRMT R7, R91, 0x8880, RZ ;  /* 0x000088805b077816 */ /* 0x001fca00000000ff */
[----:B------:R-:W-:-:S07]  /*45d0*/  IMAD R88, R7, R90, RZ ;  /* 0x0000005a07587224 */ /* 0x000fce00078e02ff */
.L_x_156:
[----:B------:R-:W-:Y:S05]  /*45e0*/  BSYNC B1 ;  /* 0x0000000000017941 */ /* 0x000fea0003800000 */
.L_x_155:
[----:B------:R-:W-:Y:S01]  /*45f0*/  @!P3 IMAD R51, R51, R89, R88 ;  /* 0x000000593333b224 */ /* 0x000fe200078e0258 */
[----:B------:R-:W-:Y:S04]  /*4600*/  BSSY B1, `(.L_x_157) ;  /* 0x0000006000017945 */ /* 0x000fe80003800000 */
[----:B------:R0:W-:Y:S01]  /*4610*/  @!P3 STG.E.U8 desc[UR36][R10.64+0x31], R51 ;  /* 0x000031330a00b986 */ /* 0x0001e2000c101124 */
[----:B------:R-:W-:Y:S05]  /*4620*/  @P1 BRA `(.L_x_158) ;  /* 0x00000000000c1947 */ /* 0x000fea0003800000 */
[----:B--2---:R-:W0:Y:S02]  /*4630*/  LDG.E.U8 R91, desc[UR36][R4.64+0x38] ;  /* 0x00003824045b7981 */ /* 0x004e24000c1e1100 */
[----:B0-----:R-:W-:-:S05]  /*4640*/  PRMT R7, R91, 0x8880, RZ ;  /* 0x000088805b077816 */ /* 0x001fca00000000ff */
[----:B------:R-:W-:-:S07]  /*4650*/  IMAD R88, R7, R90, RZ ;  /* 0x0000005a07587224 */ /* 0x000fce00078e02ff */
.L_x_158:
[----:B------:R-:W-:Y:S05]  /*4660*/  BSYNC B1 ;  /* 0x0000000000017941 */ /* 0x000fea0003800000 */
.L_x_157:
[----:B0-----:R-:W-:Y:S01]  /*4670*/  @!P1 IMAD R7, R52, R89, R88 ;  /* 0x0000005934079224 */ /* 0x001fe200078e0258 */
[----:B------:R-:W-:Y:S04]  /*4680*/  BSSY B1, `(.L_x_159) ;  /* 0x0000006000017945 */ /* 0x000fe80003800000 */
[----:B------:R0:W-:Y:S01]  /*4690*/  @!P1 STG.E.U8 desc[UR36][R8.64+0x38], R7 ;  /* 0x0000380708009986 */ /* 0x0001e2000c101124 */
[----:B------:R-:W-:Y:S05]  /*46a0*/  @P2 BRA `(.L_x_160) ;  /* 0x00000000000c2947 */ /* 0x000fea0003800000 */
[----:B--2---:R-:W0:Y:S02]  /*46b0*/  LDG.E.U8 R91, desc[UR36][R4.64+0x39] ;  /* 0x00003924045b7981 */ /* 0x004e24000c1e1100 */
[----:B0-----:R-:W-:-:S05]  /*46c0*/  PRMT R7, R91, 0x8880, RZ ;  /* 0x000088805b077816 */ /* 0x001fca00000000ff */
[----:B------:R-:W-:-:S07]  /*46d0*/  IMAD R88, R7, R90, RZ ;  /* 0x0000005a07587224 */ /* 0x000fce00078e02ff */
.L_x_160:
[----:B------:R-:W-:Y:S05]  /*46e0*/  BSYNC B1 ;  /* 0x0000000000017941 */ /* 0x000fea0003800000 */
.L_x_159:
[----:B------:R-:W-:Y:S01]  /*46f0*/  @!P2 IMAD R53, R53, R89, R88 ;  /* 0x000000593535a224 */ /* 0x000fe200078e0258 */
[----:B------:R-:W-:Y:S04]  /*4700*/  BSSY B1, `(.L_x_161) ;  /* 0x0000006000017945 */ /* 0x000fe80003800000 */
[----:B------:R0:W-:Y:S01]  /*4710*/  @!P2 STG.E.U8 desc[UR36][R8.64+0x39], R53 ;  /* 0x000039350800a986 */ /* 0x0001e2000c101124 */
[----:B------:R-:W-:Y:S05]  /*4720*/  @P5 BRA `(.L_x_162) ;  /* 0x00000000000c5947 */ /* 0x000fea0003800000 */
[----:B--2---:R-:W2:Y:S02]  /*4730*/  LDG.E.U8 R91, desc[UR36][R12.64+0x38] ;  /* 0x000038240c5b7981 */ /* 0x004ea4000c1e1100 */
[----:B--2---:R-:W-:-:S05]  /*4740*/  PRMT R5, R91, 0x8880, RZ ;  /* 0x000088805b057816 */ /* 0x004fca00000000ff */
[----:B------:R-:W-:-:S07]  /*4750*/  IMAD R88, R5, R90, RZ ;  /* 0x0000005a05587224 */ /* 0x000fce00078e02ff */
.L_x_162:
[----:B------:R-:W-:Y:S05]  /*4760*/  BSYNC B1 ;  /* 0x0000000000017941 */ /* 0x000fea0003800000 */
.L_x_161:
[----:B------:R-:W-:Y:S01]  /*4770*/  @!P5 IMAD R5, R54, R89, R88 ;  /* 0x000000593605d224 */ /* 0x000fe200078e0258 */
[----:B------:R-:W-:Y:S01]  /*4780*/  ISETP.LT.OR P0, PT, R3, 0x3a, !P0 ;  /* 0x0000003a0300780c */ /* 0x000fe20004701670 */
[----:B------:R-:W-:Y:S03]  /*4790*/  BSSY B1, `(.L_x_163) ;  /* 0x0000006000017945 */ /* 0x000fe60003800000 */
[----:B------:R0:W-:Y:S09]  /*47a0*/  @!P5 STG.E.U8 desc[UR36][R10.64+0x38], R5 ;  /* 0x000038050a00d986 */ /* 0x0001f2000c101124 */
[----:B------:R-:W-:Y:S05]  /*47b0*/  @P0 BRA `(.L_x_164) ;  /* 0x00000000000c0947 */ /* 0x000fea0003800000 */
[----:B--2---:R-:W2:Y:S02]  /*47c0*/  LDG.E.U8 R91, desc[UR36][R12.64+0x39] ;  /* 0x000039240c5b7981 */ /* 0x004ea4000c1e1100 */
[----:B--2---:R-:W-:-:S05]  /*47d0*/  PRMT R3, R91, 0x8880, RZ ;  /* 0x000088805b037816 */ /* 0x004fca00000000ff */
[----:B------:R-:W-:-:S07]  /*47e0*/  IMAD R88, R3, R90, RZ ;  /* 0x0000005a03587224 */ /* 0x000fce00078e02ff */
.L_x_164:
[----:B------:R-:W-:Y:S05]  /*47f0*/  BSYNC B1 ;  /* 0x0000000000017941 */ /* 0x000fea0003800000 */
.L_x_163:
[----:B------:R-:W-:Y:S01]  /*4800*/  IMAD R55, R55, R89, R88 ;  /* 0x0000005937377224 */ /* 0x000fe200078e0258 */
[----:B------:R-:W-:Y:S06]  /*4810*/  @P0 BRA `(.L_x_165) ;  /* 0x0000000c00180947 */ /* 0x000fec0003800000 */
[----:B------:R0:W-:Y:S01]  /*4820*/  STG.E.U8 desc[UR36][R10.64+0x39], R55 ;  /* 0x000039370a007986 */ /* 0x0001e2000c101124 */
[----:B------:R-:W-:Y:S05]  /*4830*/  BRA `(.L_x_165) ;  /* 0x0000000c00107947 */ /* 0x000fea0003800000 */
.L_x_36:
[C---:B------:R-:W-:Y:S02]  /*4840*/  ISETP.GE.AND P2, PT, R102.reuse, 0x1, PT ;  /* 0x000000016600780c */ /* 0x040fe40003f46270 */
[----:B------:R-:W-:Y:S02]  /*4850*/  ISETP.GE.AND P1, PT, R102, 0x9, PT ;  /* 0x000000096600780c */ /* 0x000fe40003f26270 */
[C---:B------:R-:W-:Y:S02]  /*4860*/  ISETP.LT.OR P4, PT, R3.reuse, 0x1, !P2 ;  /* 0x000000010300780c */ /* 0x040fe40005781670 */
[C---:B------:R-:W-:Y:S02]  /*4870*/  ISETP.LT.OR P5, PT, R3.reuse, 0x2, !P2 ;  /* 0x000000020300780c */ /* 0x040fe400057a1670 */
[C---:B------:R-:W-:Y:S02]  /*4880*/  ISETP.LT.OR P0, PT, R3.reuse, 0x1, !P1 ;  /* 0x000000010300780c */ /* 0x040fe40004f01670 */
[----:B------:R-:W-:-:S07]  /*4890*/  ISETP.LT.OR P3, PT, R3, 0x2, !P1 ;  /* 0x000000020300780c */ /* 0x000fce0004f61670 */
[-C--:B------:R-:W-:Y:S02]  /*48a0*/  @!P4 IMAD R5, R56, R89.reuse, RZ ;  /* 0x000000593805c224 */ /* 0x080fe400078e02ff */
[-C--:B------:R-:W-:Y:S02]  /*48b0*/  @!P5 IMAD R57, R57, R89.reuse, RZ ;  /* 0x000000593939d224 */ /* 0x080fe400078e02ff */
[-C--:B------:R-:W-:Y:S01]  /*48c0*/  @!P0 IMAD R13, R58, R89.reuse, RZ ;  /* 0x000000593a0d8224 */ /* 0x080fe200078e02ff */
[----:B------:R0:W-:Y:S01]  /*48d0*/  @!P4 STG.E.U8 desc[UR36][R94.64], R5 ;  /* 0x000000055e00c986 */ /* 0x0001e2000c101124 */
[----:B------:R-:W-:Y:S01]  /*48e0*/  ISETP.LT.OR P4, PT, R3, 0x9, !P2 ;  /* 0x000000090300780c */ /* 0x000fe20005781670 */
[----:B------:R-:W-:Y:S02]  /*48f0*/  @!P3 IMAD R59, R59, R89, RZ ;  /* 0x000000593b3bb224 */ /* 0x000fe400078e02ff */
[----:B------:R-:W-:Y:S01]  /*4900*/  @!P5 STG.E.U8 desc[UR36][R94.64+0x1], R57 ;  /* 0x000001395e00d986 */ /* 0x000fe2000c101124 */
[----:B------:R-:W-:-:S03]  /*4910*/  ISETP.LT.OR P5, PT, R3, 0xa, !P2 ;  /* 0x0000000a0300780c */ /* 0x000fc600057a1670 */
[----:B------:R1:W-:Y:S01]  /*4920*/  @!P0 STG.E.U8 desc[UR36][R6.64], R13 ;  /* 0x0000000d06008986 */ /* 0x0003e2000c101124 */
[----:B------:R-:W-:-:S03]  /*4930*/  ISETP.LT.OR P0, PT, R3, 0x9, !P1 ;  /* 0x000000090300780c */ /* 0x000fc60004f01670 */
[----:B------:R-:W-:Y:S01]  /*4940*/  @!P3 STG.E.U8 desc[UR36][R6.64+0x1], R59 ;  /* 0x0000013b0600b986 */ /* 0x000fe2000c101124 */
[----:B------:R-:W-:Y:S01]  /*4950*/  ISETP.LT.OR P3, PT, R3, 0xa, !P1 ;  /* 0x0000000a0300780c */ /* 0x000fe20004f61670 */
[----:B------:R-:W-:-:S04]  /*4960*/  @!P4 IMAD R15, R60, R89, RZ ;  /* 0x000000593c0fc224 */ /* 0x000fc800078e02ff */
[-C--:B------:R-:W-:Y:S01]  /*4970*/  @!P5 IMAD R61, R61, R89.reuse, RZ ;  /* 0x000000593d3dd224 */ /* 0x080fe200078e02ff */
[----:B------:R3:W-:Y:S01]  /*4980*/  @!P4 STG.E.U8 desc[UR36][R94.64+0x8], R15 ;  /* 0x0000080f5e00c986 */ /* 0x0007e2000c101124 */
[C---:B------:R-:W-:Y:S02]  /*4990*/  ISETP.LT.OR P4, PT, R3.reuse, 0x11, !P2 ;  /* 0x000000110300780c */ /* 0x040fe40005781670 */
[-C--:B0-----:R-:W-:Y:S01]  /*49a0*/  @!P0 IMAD R5, R62, R89.reuse, RZ ;  /* 0x000000593e058224 */ /* 0x081fe200078e02ff */
[----:B------:R-:W-:Y:S01]  /*49b0*/  @!P5 STG.E.U8 desc[UR36][R94.64+0x9], R61 ;  /* 0x0000093d5e00d986 */ /* 0x000fe2000c101124 */
[----:B------:R-:W-:Y:S02]  /*49c0*/  ISETP.LT.OR P5, PT, R3, 0x12, !P2 ;  /* 0x000000120300780c */ /* 0x000fe400057a1670 */
[----:B------:R-:W-:Y:S01]  /*49d0*/  @!P3 IMAD R63, R63, R89, RZ ;  /* 0x000000593f3fb224 */ /* 0x000fe200078e02ff */
[----:B------:R0:W-:Y:S01]  /*49e0*/  @!P0 STG.E.U8 desc[UR36][R6.64+0x8], R5 ;  /* 0x0000080506008986 */ /* 0x0001e2000c101124 */
[----:B------:R-:W-:-:S03]  /*49f0*/  ISETP.LT.OR P0, PT, R3, 0x11, !P1 ;  /* 0x000000110300780c */ /* 0x000fc60004f01670 */
[----:B------:R-:W-:Y:S01]  /*4a00*/  @!P3 STG.E.U8 desc[UR36][R6.64+0x9], R63 ;  /* 0x0000093f0600b986 */ /* 0x000fe2000c101124 */
[----:B------:R-:W-:Y:S01]  /*4a10*/  ISETP.LT.OR P3, PT, R3, 0x12, !P1 ;  /* 0x000000120300780c */ /* 0x000fe20004f61670 */
[----:B-1----:R-:W-:-:S04]  /*4a20*/  @!P4 IMAD R13, R64, R89, RZ ;  /* 0x00000059400dc224 */ /* 0x002fc800078e02ff */
[-C--:B------:R-:W-:Y:S01]  /*4a30*/  @!P5 IMAD R65, R65, R89.reuse, RZ ;  /* 0x000000594141d224 */ /* 0x080fe200078e02ff */
[----:B------:R1:W-:Y:S01]  /*4a40*/  @!P4 STG.E.U8 desc[UR36][R94.64+0x10], R13 ;  /* 0x0000100d5e00c986 */ /* 0x0003e2000c101124 */
[C---:B------:R-:W-:Y:S02]  /*4a50*/  ISETP.LT.OR P4, PT, R3.reuse, 0x19, !P2 ;  /* 0x000000190300780c */ /* 0x040fe40005781670 */
[-C--:B---3--:R-:W-:Y:S01]  /*4a60*/  @!P0 IMAD R15, R66, R89.reuse, RZ ;  /* 0x00000059420f8224 */ /* 0x088fe200078e02ff */
[----:B------:R-:W-:Y:S01]  /*4a70*/  @!P5 STG.E.U8 desc[UR36][R94.64+0x11], R65 ;  /* 0x000011415e00d986 */ /* 0x000fe2000c101124 */
[----:B------:R-:W-:Y:S02]  /*4a80*/  ISETP.LT.OR P5, PT, R3, 0x1a, !P2 ;  /* 0x0000001a0300780c */ /* 0x000fe400057a1670 */
[----:B------:R-:W-:Y:S01]  /*4a90*/  @!P3 IMAD R67, R67, R89, RZ ;  /* 0x000000594343b224 */ /* 0x000fe200078e02ff */
[----:B------:R3:W-:Y:S01]  /*4aa0*/  @!P0 STG.E.U8 desc[UR36][R6.64+0x10], R15 ;  /* 0x0000100f06008986 */ /* 0x0007e2000c101124 */
[----:B------:R-:W-:-:S03]  /*4ab0*/  ISETP.LT.OR P0, PT, R3, 0x19, !P1 ;  /* 0x000000190300780c */ /* 0x000fc60004f01670 */
[----:B------:R-:W-:Y:S01]  /*4ac0*/  @!P3 STG.E.U8 desc[UR36][R6.64+0x11], R67 ;  /* 0x000011430600b986 */ /* 0x000fe2000c101124 */
[----:B------:R-:W-:Y:S01]  /*4ad0*/  ISETP.LT.OR P3, PT, R3, 0x1a, !P1 ;  /* 0x0000001a0300780c */ /* 0x000fe20004f61670 */
[----:B0-----:R-:W-:-:S04]  /*4ae0*/  @!P4 IMAD R5, R68, R89, RZ ;  /* 0x000000594405c224 */ /* 0x001fc800078e02ff */
[-C--:B------:R-:W-:Y:S01]  /*4af0*/  @!P5 IMAD R69, R69, R89.reuse, RZ ;  /* 0x000000594545d224 */ /* 0x080fe200078e02ff */
[----:B------:R0:W-:Y:S01]  /*4b00*/  @!P4 STG.E.U8 desc[UR36][R94.64+0x18], R5 ;  /* 0x000018055e00c986 */ /* 0x0001e2000c101124 */
[C---:B------:R-:W-:Y:S02]  /*4b10*/  ISETP.LT.OR P4, PT, R3.reuse, 0x21, !P2 ;  /* 0x000000210300780c */ /* 0x040fe40005781670 */
[-C--:B-1----:R-:W-:Y:S01]  /*4b20*/  @!P0 IMAD R13, R70, R89.reuse, RZ ;  /* 0x00000059460d8224 */ /* 0x082fe200078e02ff */
[----:B------:R-:W-:Y:S01]  /*4b30*/  @!P5 STG.E.U8 desc[UR36][R94.64+0x19], R69 ;  /* 0x000019455e00d986 */ /* 0x000fe2000c101124 */
[----:B------:R-:W-:Y:S02]  /*4b40*/  ISETP.LT.OR P5, PT, R3, 0x22, !P2 ;  /* 0x000000220300780c */ /* 0x000fe400057a1670 */
[----:B------:R-:W-:Y:S01]  /*4b50*/  @!P3 IMAD R71, R71, R89, RZ ;  /* 0x000000594747b224 */ /* 0x000fe200078e02ff */
[----:B------:R1:W-:Y:S01]  /*4b60*/  @!P0 STG.E.U8 desc[UR36][R6.64+0x18], R13 ;  /* 0x0000180d06008986 */ /* 0x0003e2000c101124 */
[----:B------:R-:W-:-:S03]  /*4b70*/  ISETP.LT.OR P0, PT, R3, 0x21, !P1 ;  /* 0x000000210300780c */ /* 0x000fc60004f01670 */
[----:B------:R-:W-:Y:S01]  /*4b80*/  @!P3 STG.E.U8 desc[UR36][R6.64+0x19], R71 ;  /* 0x000019470600b986 */ /* 0x000fe2000c101124 */
[----:B------:R-:W-:Y:S01]  /*4b90*/  ISETP.LT.OR P3, PT, R3, 0x22, !P1 ;  /* 0x000000220300780c */ /* 0x000fe20004f61670 */
[----:B---3--:R-:W-:-:S04]  /*4ba0*/  @!P4 IMAD R15, R72, R89, RZ ;  /* 0x00000059480fc224 */ /* 0x008fc800078e02ff */
        /* <DEDUP_REMOVED lines=32> */
[----:B------:R-:W-:-:S02]  /*4db0*/  ISETP.GE.AND P0, PT, R102, 0x81, PT ;  /* 0x000000816600780c */ /* 0x000fc40003f06270 */
[C---:B------:R-:W-:Y:S01]  /*4dc0*/  ISETP.LT.OR P5, PT, R3.reuse, 0x39, !P1 ;  /* 0x000000390300780c */ /* 0x040fe20004fa1670 */
[----:B------:R-:W-:Y:S01]  /*4dd0*/  @!P3 STG.E.U8 desc[UR36][R6.64+0x31], R83 ;  /* 0x000031530600b986 */ /* 0x000fe2000c101124 */
[C---:B------:R-:W-:Y:S01]  /*4de0*/  ISETP.LT.OR P1, PT, R3.reuse, 0x3a, !P1 ;  /* 0x0000003a0300780c */ /* 0x040fe20004f21670 */
[----:B---3--:R-:W-:Y:S01]  /*4df0*/  @!P4 IMAD R15, R84, R89, RZ ;  /* 0x00000059540fc224 */ /* 0x008fe200078e02ff */
[----:B------:R-:W-:-:S03]  /*4e00*/  ISETP.LT.OR P3, PT, R3, 0x1, !P0 ;  /* 0x000000010300780c */ /* 0x000fc60004761670 */
[----:B------:R-:W-:Y:S01]  /*4e10*/  @!P2 IMAD R85, R85, R89, RZ ;  /* 0x000000595555a224 */ /* 0x000fe200078e02ff */
[----:B------:R-:W-:Y:S01]  /*4e20*/  @!P4 STG.E.U8 desc[UR36][R94.64+0x38], R15 ;  /* 0x0000380f5e00c986 */ /* 0x000fe2000c101124 */
[----:B------:R-:W-:-:S03]  /*4e30*/  ISETP.LT.OR P4, PT, R3, 0x2, !P0 ;  /* 0x000000020300780c */ /* 0x000fc60004781670 */
[----:B------:R-:W-:Y:S01]  /*4e40*/  @!P2 STG.E.U8 desc[UR36][R94.64+0x39], R85 ;  /* 0x000039555e00a986 */ /* 0x000fe2000c101124 */
[-C--:B0-----:R-:W-:Y:S01]  /*4e50*/  @!P5 IMAD R5, R86, R89.reuse, RZ ;  /* 0x000000595605d224 */ /* 0x081fe200078e02ff */
[----:B------:R-:W-:Y:S01]  /*4e60*/  ISETP.GE.AND P2, PT, R102, 0x89, PT ;  /* 0x000000896600780c */ /* 0x000fe20003f46270 */
[-C--:B------:R-:W-:Y:S02]  /*4e70*/  @!P1 IMAD R87, R87, R89.reuse, RZ ;  /* 0x0000005957579224 */ /* 0x080fe400078e02ff */
[----:B-1----:R-:W-:Y:S01]  /*4e80*/  @!P3 IMAD R13, R24, R89, RZ ;  /* 0x00000059180db224 */ /* 0x002fe200078e02ff */
[----:B------:R0:W-:Y:S01]  /*4e90*/  @!P5 STG.E.U8 desc[UR36][R6.64+0x38], R5 ;  /* 0x000038050600d986 */ /* 0x0001e2000c101124 */
[----:B------:R-:W-:-:S03]  /*4ea0*/  ISETP.LT.OR P5, PT, R3, 0x1, !P2 ;  /* 0x000000010300780c */ /* 0x000fc600057a1670 */
[----:B------:R-:W-:Y:S01]  /*4eb0*/  @!P4 IMAD R25, R25, R89, RZ ;  /* 0x000000591919c224 */ /* 0x000fe200078e02ff */
[----:B------:R-:W-:Y:S01]  /*4ec0*/  @!P1 STG.E.U8 desc[UR36][R6.64+0x39], R87 ;  /* 0x0000395706009986 */ /* 0x000fe2000c101124 */
[----:B------:R-:W-:-:S03]  /*4ed0*/  ISETP.LT.OR P1, PT, R3, 0x2, !P2 ;  /* 0x000000020300780c */ /* 0x000fc60005721670 */
[----:B------:R-:W-:Y:S01]  /*4ee0*/  @!P3 STG.E.U8 desc[UR36][R8.64], R13 ;  /* 0x0000000d0800b986 */ /* 0x000fe2000c101124 */
[----:B------:R-:W-:-:S03]  /*4ef0*/  ISETP.LT.OR P3, PT, R3, 0x9, !P0 ;  /* 0x000000090300780c */ /* 0x000fc60004761670 */
[----:B------:R-:W-:Y:S01]  /*4f00*/  @!P4 STG.E.U8 desc[UR36][R8.64+0x1], R25 ;  /* 0x000001190800c986 */ /* 0x000fe2000c101124 */
[----:B------:R-:W-:Y:S01]  /*4f10*/  ISETP.LT.OR P4, PT, R3, 0xa, !P0 ;  /* 0x0000000a0300780c */ /* 0x000fe20004781670 */
[----:B0-----:R-:W-:-:S04]  /*4f20*/  @!P5 IMAD R5, R26, R89, RZ ;  /* 0x000000591a05d224 */ /* 0x001fc800078e02ff */
[-C--:B------:R-:W-:Y:S01]  /*4f30*/  @!P1 IMAD R27, R27, R89.reuse, RZ ;  /* 0x000000591b1b9224 */ /* 0x080fe200078e02ff */
[----:B------:R0:W-:Y:S01]  /*4f40*/  @!P5 STG.E.U8 desc[UR36][R10.64], R5 ;  /* 0x000000050a00d986 */ /* 0x0001e2000c101124 */
[C---:B------:R-:W-:Y:S02]  /*4f50*/  ISETP.LT.OR P5, PT, R3.reuse, 0x9, !P2 ;  /* 0x000000090300780c */ /* 0x040fe400057a1670 */
[-C--:B------:R-:W-:Y:S01]  /*4f60*/  @!P3 IMAD R15, R28, R89.reuse, RZ ;  /* 0x000000591c0fb224 */ /* 0x080fe200078e02ff */
[----:B------:R-:W-:Y:S01]  /*4f70*/  @!P1 STG.E.U8 desc[UR36][R10.64+0x1], R27 ;  /* 0x0000011b0a009986 */ /* 0x000fe2000c101124 */
[----:B------:R-:W-:Y:S02]  /*4f80*/  ISETP.LT.OR P1, PT, R3, 0xa, !P2 ;  /* 0x0000000a0300780c */ /* 0x000fe40005721670 */
[----:B------:R-:W-:Y:S01]  /*4f90*/  @!P4 IMAD R29, R29, R89, RZ ;  /* 0x000000591d1dc224 */ /* 0x000fe200078e02ff */
        /* <DEDUP_REMOVED lines=40> */
[----:B-1----:R-:W-:-:S04]  /*5220*/  @!P5 IMAD R13, R42, R89, RZ ;  /* 0x000000592a0dd224 */ /* 0x002fc800078e02ff */
        /* <DEDUP_REMOVED lines=12> */
[----:B------:R-:W-:-:S04]  /*52f0*/  @!P1 IMAD R7, R46, R89, RZ ;  /* 0x000000592e079224 */ /* 0x000fc800078e02ff */
[-C--:B------:R-:W-:Y:S01]  /*5300*/  @!P3 IMAD R47, R47, R89.reuse, RZ ;  /* 0x000000592f2fb224 */ /* 0x080fe200078e02ff */
[----:B------:R1:W-:Y:S01]  /*5310*/  @!P1 STG.E.U8 desc[UR36][R10.64+0x28], R7 ;  /* 0x000028070a009986 */ /* 0x0003e2000c101124 */
[----:B------:R-:W-:Y:S02]  /*5320*/  ISETP.LT.OR P1, PT, R3, 0x31, !P2 ;  /* 0x000000310300780c */ /* 0x000fe40005721670 */
[----:B------:R-:W-:Y:S01]  /*5330*/  @!P4 IMAD R49, R49, R89, RZ ;  /* 0x000000593131c224 */ /* 0x000fe200078e02ff */
[----:B------:R3:W-:Y:S01]  /*5340*/  @!P3 STG.E.U8 desc[UR36][R10.64+0x29], R47 ;  /* 0x0000292f0a00b986 */ /* 0x0007e2000c101124 */
[C---:B------:R-:W-:Y:S02]  /*5350*/  ISETP.LT.OR P3, PT, R3.reuse, 0x39, !P0 ;  /* 0x000000390300780c */ /* 0x040fe40004761670 */
[C---:B------:R-:W-:Y:S01]  /*5360*/  ISETP.LT.OR P0, PT, R3.reuse, 0x3a, !P0 ;  /* 0x0000003a0300780c */ /* 0x040fe20004701670 */
[----:B------:R3:W-:Y:S01]  /*5370*/  @!P4 STG.E.U8 desc[UR36][R8.64+0x31], R49 ;  /* 0x000031310800c986 */ /* 0x0007e2000c101124 */
[----:B------:R-:W-:-:S03]  /*5380*/  ISETP.LT.OR P4, PT, R3, 0x32, !P2 ;  /* 0x000000320300780c */ /* 0x000fc60005781670 */
[----:B------:R3:W-:Y:S01]  /*5390*/  @!P5 STG.E.U8 desc[UR36][R8.64+0x30], R13 ;  /* 0x0000300d0800d986 */ /* 0x0007e2000c101124 */
[C---:B------:R-:W-:Y:S02]  /*53a0*/  ISETP.LT.OR P5, PT, R3.reuse, 0x39, !P2 ;  /* 0x000000390300780c */ /* 0x040fe400057a1670 */
[----:B------:R-:W-:Y:S01]  /*53b0*/  ISETP.LT.OR P2, PT, R3, 0x3a, !P2 ;  /* 0x0000003a0300780c */ /* 0x000fe20005741670 */
[-C--:B------:R-:W-:Y:S02]  /*53c0*/  @!P1 IMAD R3, R50, R89.reuse, RZ ;  /* 0x0000005932039224 */ /* 0x080fe400078e02ff */
[-C--:B0-----:R-:W-:Y:S02]  /*53d0*/  @!P3 IMAD R5, R52, R89.reuse, RZ ;  /* 0x000000593405b224 */ /* 0x081fe400078e02ff */
[-C--:B------:R-:W-:Y:S01]  /*53e0*/  @!P0 IMAD R53, R53, R89.reuse, RZ ;  /* 0x0000005935358224 */ /* 0x080fe200078e02ff */
[----:B------:R3:W-:Y:S01]  /*53f0*/  @!P1 STG.E.U8 desc[UR36][R10.64+0x30], R3 ;  /* 0x000030030a009986 */ /* 0x0007e2000c101124 */
[----:B------:R-:W-:-:S04]  /*5400*/  @!P4 IMAD R51, R51, R89, RZ ;  /* 0x000000593333c224 */ /* 0x000fc800078e02ff */
[-C--:B-1----:R-:W-:Y:S01]  /*5410*/  @!P5 IMAD R7, R54, R89.reuse, RZ ;  /* 0x000000593607d224 */ /* 0x082fe200078e02ff */
[----:B------:R3:W-:Y:S01]  /*5420*/  @!P4 STG.E.U8 desc[UR36][R10.64+0x31], R51 ;  /* 0x000031330a00c986 */ /* 0x0007e2000c101124 */
[----:B------:R-:W-:-:S03]  /*5430*/  @!P2 IMAD R55, R55, R89, RZ ;  /* 0x000000593737a224 */ /* 0x000fc600078e02ff */
[----:B------:R3:W-:Y:S04]  /*5440*/  @!P3 STG.E.U8 desc[UR36][R8.64+0x38], R5 ;  /* 0x000038050800b986 */ /* 0x0007e8000c101124 */
[----:B------:R3:W-:Y:S04]  /*5450*/  @!P0 STG.E.U8 desc[UR36][R8.64+0x39], R53 ;  /* 0x0000393508008986 */ /* 0x0007e8000c101124 */
[----:B------:R3:W-:Y:S04]  /*5460*/  @!P5 STG.E.U8 desc[UR36][R10.64+0x38], R7 ;  /* 0x000038070a00d986 */ /* 0x0007e8000c101124 */
[----:B------:R3:W-:Y:S02]  /*5470*/  @!P2 STG.E.U8 desc[UR36][R10.64+0x39], R55 ;  /* 0x000039370a00a986 */ /* 0x0007e4000c101124 */
.L_x_165:
[----:B------:R-:W-:Y:S05]  /*5480*/  BSYNC B0 ;  /* 0x0000000000007941 */ /* 0x000fea0003800000 */
.L_x_35:
[----:B------:R-:W-:Y:S01]  /*5490*/  ULDC UR4, c[0x0][0xc] ;  /* 0x0000030000047ab9 */ /* 0x000fe20000000800 */
[----:B------:R-:W-:Y:S01]  /*54a0*/  ULDC UR5, c[0x0][0x10] ;  /* 0x0000040000057ab9 */ /* 0x000fe20000000800 */
[----:B---3--:R-:W3:Y:S01]  /*54b0*/  LDC R3, c[0x0][0x14] ;  /* 0x00000500ff037b82 */ /* 0x008ee20000000800 */
[----:B------:R-:W-:Y:S01]  /*54c0*/  UIMAD.WIDE.U32 UR4, UR4, UR5, URZ ;  /* 0x00000005040472a5 */ /* 0x000fe2000f8e003f */
[----:B------:R-:W-:Y:S02]  /*54d0*/  IMAD.MOV.U32 R93, RZ, RZ, -0x1 ;  /* 0xffffffffff5d7424 */ /* 0x000fe400078e00ff */
[----:B------:R-:W-:-:S03]  /*54e0*/  IMAD.MOV.U32 R88, RZ, RZ, -0x1 ;  /* 0xffffffffff587424 */ /* 0x000fc600078e00ff */
[----:B---3--:R-:W-:-:S04]  /*54f0*/  IMAD.WIDE.U32 R16, R3, UR4, R16 ;  /* 0x0000000403107c25 */ /* 0x008fc8000f8e0010 */
[----:B------:R-:W-:Y:S01]  /*5500*/  IMAD R3, R3, UR5, RZ ;  /* 0x0000000503037c24 */ /* 0x000fe2000f8e02ff */
[----:B------:R-:W-:Y:S02]  /*5510*/  ULDC.64 UR4, c[0x0][0x650] ;  /* 0x0001940000047ab9 */ /* 0x000fe40000000a00 */
[----:B------:R-:W-:Y:S01]  /*5520*/  ISETP.GE.U32.AND P0, PT, R16, UR4, PT ;  /* 0x0000000410007c0c */ /* 0x000fe2000bf06070 */
[--C-:B------:R-:W-:Y:S01]  /*5530*/  IMAD.IADD R17, R17, 0x1, R3.reuse ;  /* 0x0000000111117824 */ /* 0x100fe200078e0203 */
[----:B------:R-:W-:-:S04]  /*5540*/  PRMT R3, RZ, 0x7610, R3 ;  /* 0x00007610ff037816 */ /* 0x000fc80000000003 */
[----:B------:R-:W-:-:S13]  /*5550*/  ISETP.GE.U32.AND.EX P0, PT, R17, UR5, PT, P0 ;  /* 0x0000000511007c0c */ /* 0x000fda000bf06100 */
[----:B------:R-:W-:Y:S05]  /*5560*/  @P0 BRA `(.L_x_166) ;  /* 0x0000000400640947 */ /* 0x000fea0003800000 */
[----:B------:R-:W3:Y:S01]  /*5570*/  S2R R12, SR_CTAID.X ;  /* 0x00000000000c7919 */ /* 0x000ee20000002500 */
[----:B0-----:R-:W0:Y:S01]  /*5580*/  LDC.64 R10, c[0x0][0x628] ;  /* 0x00018a00ff0a7b82 */ /* 0x001e220000000a00 */
[----:B------:R-:W-:Y:S01]  /*5590*/  ULDC UR4, c[0x0][0x150] ;  /* 0x0000540000047ab9 */ /* 0x000fe20000000800 */
[----:B------:R-:W-:Y:S01]  /*55a0*/  IMAD.MOV.U32 R8, RZ, RZ, R16 ;  /* 0x000000ffff087224 */ /* 0x000fe200078e0010 */
[----:B------:R-:W0:Y:S01]  /*55b0*/  S2R R24, SR_CTAID.Y ;  /* 0x0000000000187919 */ /* 0x000e220000002600 */
[----:B------:R-:W-:-:S04]  /*55c0*/  IMAD.MOV.U32 R9, RZ, RZ, R17 ;  /* 0x000000ffff097224 */ /* 0x000fc800078e0011 */
[----:B------:R-:W1:Y:S08]  /*55d0*/  LDC R21, c[0x0][0x144] ;  /* 0x00005100ff157b82 */ /* 0x000e700000000800 */
[----:B------:R-:W1:Y:S08]  /*55e0*/  LDC R0, c[0x0][0x630] ;  /* 0x00018c00ff007b82 */ /* 0x000e700000000800 */
[----:B------:R-:W1:Y:S01]  /*55f0*/  LDC.64 R14, c[0x0][0x620] ;  /* 0x00018800ff0e7b82 */ /* 0x000e620000000a00 */
[----:B0-----:R-:W-:-:S04]  /*5600*/  ISETP.NE.U32.AND P0, PT, R10, RZ, PT ;  /* 0x000000ff0a00720c */ /* 0x001fc80003f05070 */
[----:B------:R-:W-:Y:S02]  /*5610*/  ISETP.NE.AND.EX P0, PT, R11, RZ, PT, P0 ;  /* 0x000000ff0b00720c */ /* 0x000fe40003f05300 */
[----:B---3--:R-:W-:-:S05]  /*5620*/  I2FP.F32.U32 R3, R12 ;  /* 0x0000000c00037245 */ /* 0x008fca0000201000 */
[----:B------:R-:W-:-:S04]  /*5630*/  FMUL R3, R3, UR4 ;  /* 0x0000000403037c20 */ /* 0x000fc80008400000 */
[----:B------:R0:W3:Y:S02]  /*5640*/  F2I.U32.TRUNC.NTZ R20, R3 ;  /* 0x0000000300147305 */ /* 0x0000e4000020f000 */
[----:B------:R-:W-:Y:S05]  /*5650*/  @!P0 BRA `(.L_x_167) ;  /* 0x0000000000288947 */ /* 0x000fea0003800000 */
[----:B0-----:R-:W0:Y:S02]  /*5660*/  LDC R3, c[0x0][0x634] ;  /* 0x00018d00ff037b82 */ /* 0x001e240000000800 */
        /* <DEDUP_REMOVED lines=9> */
.L_x_167:
[----:B------:R-:W2:Y:S01]  /*5700*/  LDC.64 R28, c[0x0][0x640] ;  /* 0x00019000ff1c7b82 */ /* 0x000ea20000000a00 */
[-CC-:B-1----:R-:W-:Y:S01]  /*5710*/  SHF.R.U64 R88, R8, R0.reuse, R9.reuse ;  /* 0x0000000008587219 */ /* 0x182fe20000001209 */
[----:B---3--:R-:W-:Y:S01]  /*5720*/  IMAD.MOV R20, RZ, RZ, -R20 ;  /* 0x000000ffff147224 */ /* 0x008fe200078e0a14 */
[----:B------:R-:W-:Y:S01]  /*5730*/  SHF.R.U32.HI R0, RZ, R0, R9 ;  /* 0x00000000ff007219 */ /* 0x000fe20000011609 */
[----:B------:R-:W-:Y:S01]  /*5740*/  ULDC UR4, c[0x0][0x154] ;  /* 0x0000550000047ab9 */ /* 0x000fe20000000800 */
[----:B0-----:R-:W-:Y:S01]  /*5750*/  IADD3 R3, P0, RZ, -R88, RZ ;  /* 0x80000058ff037210 */ /* 0x001fe20007f1e0ff */
[----:B------:R-:W-:Y:S02]  /*5760*/  IMAD R21, R21, R20, R12 ;  /* 0x0000001415157224 */ /* 0x000fe400078e020c */
[----:B------:R-:W0:Y:S01]  /*5770*/  LDC R6, c[0x0][0x618] ;  /* 0x00018600ff067b82 */ /* 0x000e220000000800 */
[----:B------:R-:W-:Y:S02]  /*5780*/  IMAD.MOV.U32 R7, RZ, RZ, 0x1 ;  /* 0x00000001ff077424 */ /* 0x000fe400078e00ff */
[----:B------:R-:W-:-:S04]  /*5790*/  IMAD.X R5, RZ, RZ, ~R0, P0 ;  /* 0x000000ffff057224 */ /* 0x000fc800000e0e00 */
[-C--:B------:R-:W-:Y:S01]  /*57a0*/  IMAD R0, R5, R14.reuse, RZ ;  /* 0x0000000e05007224 */ /* 0x080fe200078e02ff */
[----:B------:R-:W1:Y:S01]  /*57b0*/  LDC R8, c[0x0][0x608] ;  /* 0x00018200ff087b82 */ /* 0x000e620000000800 */
[----:B------:R-:W-:-:S04]  /*57c0*/  IMAD.WIDE.U32 R4, R3, R14, R16 ;  /* 0x0000000e03047225 */ /* 0x000fc800078e0010 */
[----:B------:R-:W-:Y:S01]  /*57d0*/  IMAD R3, R3, R15, R0 ;  /* 0x0000000f03037224 */ /* 0x000fe200078e0200 */
[----:B------:R-:W-:Y:S02]  /*57e0*/  I2FP.F32.U32 R0, R24 ;  /* 0x0000001800007245 */ /* 0x000fe40000201000 */
[----:B------:R-:W3:Y:S01]  /*57f0*/  LDC R26, c[0x0][0x658] ;  /* 0x00019600ff1a7b82 */ /* 0x000ee20000000800 */
[----:B------:R-:W-:Y:S01]  /*5800*/  IMAD.IADD R3, R5, 0x1, R3 ;  /* 0x0000000105037824 */ /* 0x000fe200078e0203 */
[----:B--2---:R-:W-:Y:S01]  /*5810*/  ISETP.NE.U32.AND P0, PT, R28, RZ, PT ;  /* 0x000000ff1c00720c */ /* 0x004fe20003f05070 */
[----:B------:R-:W-:Y:S01]  /*5820*/  FMUL R0, R0, UR4 ;  /* 0x0000000400007c20 */ /* 0x000fe20008400000 */
[----:B------:R-:W-:Y:S02]  /*5830*/  IMAD.MOV.U32 R5, RZ, RZ, -0x1 ;  /* 0xffffffffff057424 */ /* 0x000fe400078e00ff */
[----:B------:R-:W-:Y:S01]  /*5840*/  ISETP.NE.AND.EX P0, PT, R29, RZ, PT, P0 ;  /* 0x000000ff1d00720c */ /* 0x000fe20003f05300 */
[----:B------:R2:W2:Y:S01]  /*5850*/  F2I.U32.TRUNC.NTZ R13, R0 ;  /* 0x00000000000d7305 */ /* 0x0004a2000020f000 */
[----:B------:R-:W2:Y:S01]  /*5860*/  LDC R15, c[0x0][0x148] ;  /* 0x00005200ff0f7b82 */ /* 0x000ea20000000800 */
[----:B0-----:R-:W-:-:S02]  /*5870*/  SHF.R.U64 R12, R4, R6, R3 ;  /* 0x00000006040c7219 */ /* 0x001fc40000001203 */
[----:B------:R-:W-:-:S05]  /*5880*/  SHF.R.U32.HI R3, RZ, R6, R3 ;  /* 0x00000006ff037219 */ /* 0x000fca0000011603 */
[----:B------:R-:W0:Y:S01]  /*5890*/  LDC R20, c[0x0][0x600] ;  /* 0x00018000ff147b82 */ /* 0x000e220000000800 */
[-CC-:B-1----:R-:W-:Y:S02]  /*58a0*/  SHF.R.U64 R10, R12, R8.reuse, R3.reuse ;  /* 0x000000080c0a7219 */ /* 0x182fe40000001203 */
[----:B------:R-:W-:-:S05]  /*58b0*/  SHF.R.U32.HI R3, RZ, R8, R3 ;  /* 0x00000008ff037219 */ /* 0x000fca0000011603 */
[----:B------:R-:W1:Y:S01]  /*58c0*/  LDC R27, c[0x0][0x648] ;  /* 0x00019200ff1b7b82 */ /* 0x000e620000000800 */
[-C--:B---3--:R-:W-:Y:S02]  /*58d0*/  SHF.L.U32 R4, R5, R26.reuse, RZ ;  /* 0x0000001a05047219 */ /* 0x088fe400000006ff */
[-CC-:B------:R-:W-:Y:S02]  /*58e0*/  SHF.R.U64 R14, R10, R26.reuse, R3.reuse ;  /* 0x0000001a0a0e7219 */ /* 0x180fe40000001203 */
[----:B------:R-:W-:Y:S02]  /*58f0*/  SHF.R.U32.HI R5, RZ, R26, R3 ;  /* 0x0000001aff057219 */ /* 0x000fe40000011603 */
[----:B------:R-:W-:Y:S01]  /*5900*/  LOP3.LUT R25, RZ, R4, RZ, 0x33, !PT ;  /* 0x00000004ff197212 */ /* 0x000fe200078e33ff */
[----:B------:R-:W3:Y:S01]  /*5910*/  LDC R30, c[0x0][0x638] ;  /* 0x00018e00ff1e7b82 */ /* 0x000ee20000000800 */
[----:B------:R-:W-:Y:S01]  /*5920*/  SHF.L.U32 R26, R7, R26, RZ ;  /* 0x0000001a071a7219 */ /* 0x000fe200000006ff */
[----:B------:R-:W-:-:S06]  /*5930*/  IMAD.MOV.U32 R4, RZ, RZ, R14 ;  /* 0x000000ffff047224 */ /* 0x000fcc00078e000e */
[----:B------:R-:W0:Y:S01]  /*5940*/  LDC R31, c[0x0][0x610] ;  /* 0x00018400ff1f7b82 */ /* 0x000e220000000800 */
        /* <DEDUP_REMOVED lines=11> */
.L_x_168:
[----:B------:R-:W-:Y:S01]  /*5a00*/  ISETP.NE.AND P0, PT, R2, 0x1, PT ;  /* 0x000000010200780c */ /* 0x000fe20003f05270 */
[----:B0-----:R-:W-:Y:S01]  /*5a10*/  VIADD R7, R20, 0xffffffff ;  /* 0xffffffff14077836 */ /* 0x001fe20000000000 */
[----:B-12---:R-:W-:Y:S01]  /*5a20*/  SHF.R.U64 R0, R4, R27, R5 ;  /* 0x0000001b04007219 */ /* 0x006fe20000001205 */
[----:B------:R-:W-:Y:S01]  /*5a30*/  IMAD.MOV R13, RZ, RZ, -R13 ;  /* 0x000000ffff0d7224 */ /* 0x000fe200078e0a0d */
[----:B------:R-:W-:Y:S01]  /*5a40*/  LOP3.LUT R5, R10, R25, RZ, 0xc0, !PT ;  /* 0x000000190a057212 */ /* 0x000fe200078ec0ff */
[----:B------:R-:W-:Y:S01]  /*5a50*/  IMAD.MOV.U32 R4, RZ, RZ, 0x1 ;  /* 0x00000001ff047424 */ /* 0x000fe200078e00ff */
[----:B------:R-:W-:Y:S01]  /*5a60*/  LOP3.LUT R12, R12, R7, RZ, 0xc0, !PT ;  /* 0x000000070c0c7212 */ /* 0x000fe200078ec0ff */
[----:B------:R-:W-:Y:S02]  /*5a70*/  IMAD.MOV R3, RZ, RZ, -R0 ;  /* 0x000000ffff037224 */ /* 0x000fe400078e0a00 */
[----:B------:R-:W-:Y:S02]  /*5a80*/  IMAD R0, R26, R0, R5 ;  /* 0x000000001a007224 */ /* 0x000fe400078e0205 */
[----:B---3--:R-:W-:-:S02]  /*5a90*/  IMAD R3, R3, R30, R14 ;  /* 0x0000001e03037224 */ /* 0x008fc400078e020e */
[----:B------:R-:W-:Y:S02]  /*5aa0*/  @P0 IMAD R21, R15, R13, R24 ;  /* 0x0000000d0f150224 */ /* 0x000fe400078e0218 */
[----:B------:R-:W-:Y:S01]  /*5ab0*/  IMAD R5, R3, R20, R12 ;  /* 0x0000001403057224 */ /* 0x000fe200078e020c */
[----:B------:R-:W-:Y:S01]  /*5ac0*/  PRMT R3, R4, 0x7610, R3 ;  /* 0x0000761004037816 */ /* 0x000fe20000000003 */
[----:B------:R-:W-:-:S05]  /*5ad0*/  IMAD R0, R0, R31, R21 ;  /* 0x0000001f00007224 */ /* 0x000fca00078e0215 */
[----:B------:R-:W-:Y:S02]  /*5ae0*/  SEL R93, R5, R0, !P0 ;  /* 0x00000000055d7207 */ /* 0x000fe40004000000 */
[----:B------:R-:W-:-:S07]  /*5af0*/  SEL R0, R0, R5, !P0 ;  /* 0x0000000500007207 */ /* 0x000fce0004000000 */
.L_x_166:
[----:B------:R-:W-:Y:S01]  /*5b00*/  LOP3.LUT P0, RZ, R3, 0xff, RZ, 0xc0, !PT ;  /* 0x000000ff03ff7812 */ /* 0x000fe2000780c0ff */
[----:B------:R-:W-:-:S12]  /*5b10*/  IMAD.MOV.U32 R92, RZ, RZ, R0 ;  /* 0x000000ffff5c7224 */ /* 0x000fd800078e0000 */
[----:B------:R-:W-:Y:S05]  /*5b20*/  @P0 BRA `(.L_x_169) ;  /* 0xffffffb800480947 */ /* 0x000fea000383ffff */
[----:B------:R-:W-:Y:S05]  /*5b30*/  EXIT ;  /* 0x000000000000794d */ /* 0x000fea0003800000 */
.L_x_8:
[----:B0-----:R-:W-:Y:S01]  /*5b40*/  ULDC.64 UR4, c[0x0][0x650] ;  /* 0x0001940000047ab9 */ /* 0x001fe20000000a00 */
        /* <DEDUP_REMOVED lines=25> */
.L_x_171:
[----:B------:R-:W0:Y:S01]  /*5ce0*/  LDC.64 R28, c[0x0][0x640] ;  /* 0x00019000ff1c7b82 */ /* 0x000e220000000a00 */
[-CC-:B------:R-:W-:Y:S01]  /*5cf0*/  SHF.R.U64 R22, R12, R6.reuse, R13.reuse ;  /* 0x000000060c167219 */ /* 0x180fe2000000120d */
[----:B------:R-:W-:Y:S01]  /*5d00*/  IMAD.MOV.U32 R30, RZ, RZ, 0x1 ;  /* 0x00000001ff1e7424 */ /* 0x000fe200078e00ff */
[----:B------:R-:W-:Y:S02]  /*5d10*/  SHF.R.U32.HI R6, RZ, R6, R13 ;  /* 0x00000006ff067219 */ /* 0x000fe4000001160d */
        /* <DEDUP_REMOVED lines=8> */
[----:B------:R-:W-:Y:S01]  /*5da0*/  IMAD.IADD R9, R9, 0x1, R11 ;  /* 0x0000000109097824 */ /* 0x000fe200078e020b */
[----:B0-----:R-:W-:-:S04]  /*5db0*/  ISETP.NE.U32.AND P0, PT, R28, RZ, PT ;  /* 0x000000ff1c00720c */ /* 0x001fc80003f05070 */
[----:B------:R-:W-:Y:S02]  /*5dc0*/  ISETP.NE.AND.EX P0, PT, R29, RZ, PT, P0 ;  /* 0x000000ff1d00720c */ /* 0x000fe40003f05300 */
[----:B------:R-:W0:Y:S01]  /*5dd0*/  LDC R20, c[0x0][0x600] ;  /* 0x00018000ff147b82 */ /* 0x000e220000000800 */
[-CC-:B-1----:R-:W-:Y:S01]  /*5de0*/  SHF.R.U64 R14, R8, R10.reuse, R9.reuse ;  /* 0x0000000a080e7219 */ /* 0x182fe20000001209 */
[----:B------:R-:W-:Y:S01]  /*5df0*/  IMAD.MOV.U32 R8, RZ, RZ, -0x1 ;  /* 0xffffffffff087424 */ /* 0x000fe200078e00ff */
[----:B------:R-:W-:-:S05]  /*5e00*/  SHF.R.U32.HI R9, RZ, R10, R9 ;  /* 0x0000000aff097219 */ /* 0x000fca0000011609 */
[----:B------:R-:W1:Y:S01]  /*5e10*/  LDC R24, c[0x0][0x648] ;  /* 0x00019200ff187b82 */ /* 0x000e620000000800 */
[-CC-:B--2---:R-:W-:Y:S02]  /*5e20*/  SHF.R.U64 R23, R14, R12.reuse, R9.reuse ;  /* 0x0000000c0e177219 */ /* 0x184fe40000001209 */
[----:B------:R-:W-:-:S05]  /*5e30*/  SHF.R.U32.HI R6, RZ, R12, R9 ;  /* 0x0000000cff067219 */ /* 0x000fca0000011609 */
[----:B------:R-:W2:Y:S01]  /*5e40*/  LDC R26, c[0x0][0x638] ;  /* 0x00018e00ff1a7b82 */ /* 0x000ea20000000800 */
[-C--:B---3--:R-:W-:Y:S02]  /*5e50*/  SHF.L.U32 R8, R8, R27.reuse, RZ ;  /* 0x0000001b08087219 */ /* 0x088fe400000006ff */
[-CC-:B------:R-:W-:Y:S02]  /*5e60*/  SHF.R.U64 R25, R23, R27.reuse, R6.reuse ;  /* 0x0000001b17197219 */ /* 0x180fe40000001206 */
[----:B------:R-:W-:Y:S02]  /*5e70*/  LOP3.LUT R32, RZ, R8, RZ, 0x33, !PT ;  /* 0x00000008ff207212 */ /* 0x000fe400078e33ff */
[----:B------:R-:W-:Y:S01]  /*5e80*/  SHF.R.U32.HI R9, RZ, R27, R6 ;  /* 0x0000001bff097219 */ /* 0x000fe20000011606 */
[----:B------:R-:W3:Y:S01]  /*5e90*/  LDC R31, c[0x0][0x610] ;  /* 0x00018400ff1f7b82 */ /* 0x000ee20000000800 */
[----:B------:R-:W-:Y:S01]  /*5ea0*/  IMAD.MOV.U32 R8, RZ, RZ, R25 ;  /* 0x000000ffff087224 */ /* 0x000fe200078e0019 */
[----:B------:R-:W-:Y:S06]  /*5eb0*/  @!P0 BRA `(.L_x_172) ;  /* 0x0000000000288947 */ /* 0x000fec0003800000 */
        /* <DEDUP_REMOVED lines=10> */
.L_x_172:
[----:B------:R-:W-:Y:S01]  /*5f60*/  ISETP.NE.AND P0, PT, R2, 0x1, PT ;  /* 0x000000010200780c */ /* 0x000fe20003f05270 */
[----:B------:R-:W-:Y:S01]  /*5f70*/  IMAD.MOV.U32 R13, RZ, RZ, R22 ;  /* 0x000000ffff0d7224 */ /* 0x000fe200078e0016 */
[----:B-1----:R-:W-:Y:S01]  /*5f80*/  SHF.R.U64 R6, R8, R24, R9 ;  /* 0x0000001808067219 */ /* 0x002fe20000001209 */
[----:B0-----:R-:W-:Y:S01]  /*5f90*/  VIADD R9, R20, 0xffffffff ;  /* 0xffffffff14097836 */ /* 0x001fe20000000000 */
[----:B------:R-:W-:Y:S02]  /*5fa0*/  SHF.L.U32 R30, R30, R27, RZ ;  /* 0x0000001b1e1e7219 */ /* 0x000fe400000006ff */
[----:B------:R-:W-:Y:S01]  /*5fb0*/  LOP3.LUT R5, R23, R32, RZ, 0xc0, !PT ;  /* 0x0000002017057212 */ /* 0x000fe200078ec0ff */
[----:B------:R-:W-:-:S04]  /*5fc0*/  IMAD.MOV R8, RZ, RZ, -R6 ;  /* 0x000000ffff087224 */ /* 0x000fc800078e0a06 */
[----:B------:R-:W-:Y:S01]  /*5fd0*/  IMAD R6, R30, R6, R5 ;  /* 0x000000061e067224 */ /* 0x000fe200078e0205 */
[----:B------:R-:W-:Y:S01]  /*5fe0*/  LOP3.LUT R5, R14, R9, RZ, 0xc0, !PT ;  /* 0x000000090e057212 */ /* 0x000fe200078ec0ff */
[----:B------:R-:W-:Y:S02]  /*5ff0*/  @P0 IMAD R3, R7, R21, R4 ;  /* 0x0000001507030224 */ /* 0x000fe400078e0204 */
[----:B--2---:R-:W-:Y:S02]  /*6000*/  IMAD R4, R8, R26, R25 ;  /* 0x0000001a08047224 */ /* 0x004fe400078e0219 */
[----:B---3--:R-:W-:Y:S02]  /*6010*/  IMAD R3, R6, R31, R3 ;  /* 0x0000001f06037224 */ /* 0x008fe400078e0203 */
[----:B------:R-:W-:Y:S02]  /*6020*/  IMAD R4, R4, R20, R5 ;  /* 0x0000001404047224 */ /* 0x000fe400078e0205 */
[----:B------:R-:W-:-:S03]  /*6030*/  IMAD.MOV.U32 R6, RZ, RZ, 0x1 ;  /* 0x00000001ff067424 */ /* 0x000fc600078e00ff */
[----:B------:R-:W-:Y:S02]  /*6040*/  SEL R20, R4, R3, !P0 ;  /* 0x0000000304147207 */ /* 0x000fe40004000000 */
[----:B------:R-:W-:-:S07]  /*6050*/  SEL R11, R3, R4, !P0 ;  /* 0x00000004030b7207 */ /* 0x000fce0004000000 */
.L_x_170:
[----:B------:R-:W-:-:S08]  /*6060*/  NOP ;  /* 0x0000000000007918 */ /* 0x000fd00000000000 */
[----:B------:R-:W0:-:S00]  /*6070*/  USETMAXREG.DEALLOC.CTAPOOL 0x28 ;  /* 0x00000028000079c8 */ /* 0x000e0000080e0500 */
[----:B0-----:R-:W-:-:S13]  /*6080*/  ISETP.NE.AND P0, PT, R0, RZ, PT ;  /* 0x000000ff0000720c */ /* 0x001fda0003f05270 */
[----:B------:R-:W-:Y:S05]  /*6090*/  @P0 EXIT ;  /* 0x000000000000094d */ /* 0x000fea0003800000 */
[----:B------:R-:W-:Y:S01]  /*60a0*/  LOP3.LUT P0, RZ, R6, 0xff, RZ, 0xc0, !PT ;  /* 0x000000ff06ff7812 */ /* 0x000fe2000780c0ff */
[----:B------:R-:W-:Y:S02]  /*60b0*/  IMAD.MOV.U32 R0, RZ, RZ, 0x1 ;  /* 0x00000001ff007424 */ /* 0x000fe400078e00ff */
[----:B------:R-:W-:-:S10]  /*60c0*/  IMAD.MOV.U32 R12, RZ, RZ, RZ ;  /* 0x000000ffff0c7224 */ /* 0x000fd400078e00ff */
[----:B------:R-:W-:Y:S05]  /*60d0*/  @!P0 BRA `(.L_x_173) ;  /* 0x0000000c00788947 */ /* 0x000fea0003800000 */
[----:B------:R-:W0:Y:S01]  /*60e0*/  LDC R0, c[0x0][0x28c] ;  /* 0x0000a300ff007b82 */ /* 0x000e220000000800 */
[----:B------:R-:W-:Y:S01]  /*60f0*/  ULDC UR5, c[0x0][0x658] ;  /* 0x0001960000057ab9 */ /* 0x000fe20000000800 */
[----:B------:R-:W-:Y:S01]  /*6100*/  UMOV UR11, 0xffffffff ;  /* 0xffffffff000b7882 */ /* 0x000fe20000000000 */
[----:B------:R-:W-:Y:S01]  /*6110*/  UMOV UR15, 0x1 ;  /* 0x00000001000f7882 */ /* 0x000fe20000000000 */
[----:B------:R-:W-:Y:S01]  /*6120*/  USHF.L.U32 UR11, UR11, UR5, URZ ;  /* 0x000000050b0b7299 */ /* 0x000fe2000800063f */
[----:B------:R-:W-:Y:S01]  /*6130*/  BSSY B0, `(.L_x_173) ;  /* 0x00000d8000007945 */ /* 0x000fe20003800000 */
[----:B------:R-:W-:Y:S01]  /*6140*/  ULDC UR9, c[0x0][0xc] ;  /* 0x0000030000097ab9 */ /* 0x000fe20000000800 */
[----:B------:R-:W-:Y:S01]  /*6150*/  ULDC UR12, c[0x0][0x10] ;  /* 0x00000400000c7ab9 */ /* 0x000fe20000000800 */
[----:B------:R-:W1:Y:S01]  /*6160*/  S2UR UR8, SR_CgaCtaId ;  /* 0x00000000000879c3 */ /* 0x000e620000008800 */
[----:B------:R-:W-:Y:S01]  /*6170*/  USHF.L.U32 UR5, UR15, UR5, URZ ;  /* 0x000000050f057299 */ /* 0x000fe2000800063f */
[----:B------:R-:W-:Y:S01]  /*6180*/  IMAD.MOV.U32 R10, RZ, RZ, 0x1 ;  /* 0x00000001ff0a7424 */ /* 0x000fe200078e00ff */
[----:B------:R-:W-:Y:S01]  /*6190*/  LOP3.LUT R9, R19, 0x2, RZ, 0xfc, !PT ;  /* 0x0000000213097812 */ /* 0x000fe200078efcff */
[----:B------:R-:W-:Y:S01]  /*61a0*/  IMAD.MOV.U32 R12, RZ, RZ, RZ ;  /* 0x000000ffff0c7224 */ /* 0x000fe200078e00ff */
[----:B------:R-:W-:Y:S01]  /*61b0*/  ULDC UR4, c[0x0][0x600] ;  /* 0x0001800000047ab9 */ /* 0x000fe20000000800 */
[----:B------:R-:W-:Y:S01]  /*61c0*/  UMOV UR20, 0x5 ;  /* 0x0000000500147882 */ /* 0x000fe20000000000 */
[----:B------:R-:W-:Y:S01]  /*61d0*/  UIADD3 UR4, UR4, -0x1, URZ ;  /* 0xffffffff04047890 */ /* 0x000fe2000fffe03f */
[----:B------:R-:W-:Y:S01]  /*61e0*/  ULDC.64 UR28, c[0x0][0x198] ;  /* 0x00006600001c7ab9 */ /* 0x000fe20000000a00 */
[----:B0-----:R-:W-:-:S05]  /*61f0*/  VIADD R0, R0, 0x1f ;  /* 0x0000001f00007836 */ /* 0x001fca0000000000 */
[----:B------:R-:W-:Y:S01]  /*6200*/  SHF.R.S32.HI R3, RZ, 0x1f, R0 ;  /* 0x0000001fff037819 */ /* 0x000fe20000011400 */
[----:B-1----:R-:W-:-:S03]  /*6210*/  ULOP3.LUT UR10, UR8, 0x1, URZ, 0xc0, !UPT ;  /* 0x00000001080a7892 */ /* 0x002fc6000f8ec03f */
[----:B------:R-:W-:Y:S01]  /*6220*/  LEA.HI R3, R3, R0, RZ, 0x5 ;  /* 0x0000000003037211 */ /* 0x000fe200078f28ff */
[----:B------:R-:W-:Y:S01]  /*6230*/  USHF.L.U32 UR7, UR8, 0xa, URZ ;  /* 0x0000000a08077899 */ /* 0x000fe2000800063f */
[----:B------:R-:W-:Y:S01]  /*6240*/  IMAD.MOV.U32 R0, RZ, RZ, 0x1 ;  /* 0x00000001ff007424 */ /* 0x000fe200078e00ff */
[----:B------:R-:W-:Y:S01]  /*6250*/  USHF.R.U32.HI UR27, URZ, 0x1, UR8 ;  /* 0x000000013f1b7899 */ /* 0x000fe20008011608 */
[----:B------:R-:W-:Y:S01]  /*6260*/  SHF.R.S32.HI R3, RZ, 0x5, R3 ;  /* 0x00000005ff037819 */ /* 0x000fe20000011403 */
[----:B------:R-:W-:Y:S02]  /*6270*/  USHF.L.U32 UR6, UR8, 0x5, URZ ;  /* 0x0000000508067899 */ /* 0x000fe4000800063f */
[----:B------:R-:W-:Y:S02]  /*6280*/  ULOP3.LUT UR8, UR8, 0xfffffffe, URZ, 0xc0, !UPT ;  /* 0xfffffffe08087892 */ /* 0x000fe4000f8ec03f */
[----:B------:R-:W-:Y:S01]  /*6290*/  UISETP.GT.U32.AND UP0, UPT, UR10, 0xffff, UPT ;  /* 0x0000ffff0a00788c */ /* 0x000fe2000bf04070 */
[----:B------:R-:W-:Y:S01]  /*62a0*/  VIADD R8, R3, 0x1 ;  /* 0x0000000103087836 */ /* 0x000fe20000000000 */
[----:B------:R-:W-:-:S02]  /*62b0*/  ULOP3.LUT UR13, UR7, 0x400, URZ, 0xc0, !UPT ;  /* 0x00000400070d7892 */ /* 0x000fc4000f8ec03f */
[----:B------:R-:W-:Y:S02]  /*62c0*/  ULOP3.LUT UR7, URZ, UR11, URZ, 0x33, !UPT ;  /* 0x0000000b3f077292 */ /* 0x000fe4000f8e333f */
[----:B------:R-:W-:Y:S02]  /*62d0*/  USHF.L.U32 UR14, UR15, UR8, URZ ;  /* 0x000000080f0e7299 */ /* 0x000fe4000800063f */
[----:B------:R-:W-:Y:S02]  /*62e0*/  ULOP3.LUT UR11, UR8, 0x1, URZ, 0xfc, !UPT ;  /* 0x00000001080b7892 */ /* 0x000fe4000f8efc3f */
[----:B------:R-:W-:Y:S02]  /*62f0*/  UIMAD.WIDE.U32 UR8, UR9, UR12, URZ ;  /* 0x0000000c090872a5 */ /* 0x000fe4000f8e003f */
[----:B------:R-:W-:Y:S01]  /*6300*/  USEL UR10, UR10, 0xffff, !UP0 ;  /* 0x0000ffff0a0a7887 */ /* 0x000fe2000c000000 */
[----:B------:R-:W-:Y:S01]  /*6310*/  ULDC UR12, c[0x0][0x14] ;  /* 0x00000500000c7ab9 */ /* 0x000fe20000000800 */
[----:B------:R-:W-:-:S02]  /*6320*/  USHF.L.U32 UR11, UR15, UR11, URZ ;  /* 0x0000000b0f0b7299 */ /* 0x000fc4000800063f */
[----:B------:R-:W-:Y:S02]  /*6330*/  UIMAD.WIDE.U32 UR24, UR8, UR12, URZ ;  /* 0x0000000c081872a5 */ /* 0x000fe4000f8e003f */
[----:B------:R-:W-:Y:S02]  /*6340*/  UIMAD UR15, UR9, UR12, URZ ;  /* 0x0000000c090f72a4 */ /* 0x000fe4000f8e023f */
[----:B------:R-:W-:Y:S02]  /*6350*/  ULOP3.LUT UR10, UR10, 0xffff, URZ, 0xc0, !UPT ;  /* 0x0000ffff0a0a7892 */ /* 0x000fe4000f8ec03f */
[----:B------:R-:W-:Y:S02]  /*6360*/  ULEA UR30, UR27, 0x280, 0xc ;  /* 0x000002801b1e7891 */ /* 0x000fe4000f8e603f */
[----:B------:R-:W-:Y:S02]  /*6370*/  ULOP3.LUT UR6, UR6, 0x20, URZ, 0xc0, !UPT ;  /* 0x0000002006067892 */ /* 0x000fe4000f8ec03f */
[----:B------:R-:W-:-:S02]  /*6380*/  ULOP3.LUT UR13, UR13, 0x2c280, URZ, 0xfc, !UPT ;  /* 0x0002c2800d0d7892 */ /* 0x000fc4000f8efc3f */
[----:B------:R-:W-:Y:S02]  /*6390*/  ULOP3.LUT UR14, UR14, UR11, URZ, 0xfc, !UPT ;  /* 0x0000000b0e0e7292 */ /* 0x000fe4000f8efc3f */
[----:B------:R-:W-:Y:S02]  /*63a0*/  UIADD3 UR15, UR25, UR15, URZ ;  /* 0x0000000f190f7290 */ /* 0x000fe4000fffe03f */
[----:B------:R-:W-:-:S12]  /*63b0*/  USHF.L.U32 UR20, UR20, UR10, URZ ;  /* 0x0000000a14147299 */ /* 0x000fd8000800063f */
.L_x_184:
[----:B------:R-:W-:-:S03]  /*63c0*/  UMOV UR8, 0xffffffff ;  /* 0xffffffff00087882 */ /* 0x000fc60000000000 */
[----:B------:R-:W-:Y:S05]  /*63d0*/  BRA.DIV UR8, `(.L_x_174) ;  /* 0x0000001a08287947 */ /* 0x000fea000b800000 */
[----:B------:R-:W-:-:S13]  /*63e0*/  ELECT P6, URZ, PT ;  /* 0x00000000003f782f */ /* 0x000fda00038c0000 */
.L_x_213:
[----:B------:R-:W0:Y:S01]  /*63f0*/  LDC R4, c[0x0][0x28c] ;  /* 0x0000a300ff047b82 */ /* 0x000e220000000800 */
[----:B------:R-:W-:Y:S01]  /*6400*/  BSSY B1, `(.L_x_175) ;  /* 0x0000039000017945 */ /* 0x000fe20003800000 */
[----:B0-----:R-:W-:-:S13]  /*6410*/  ISETP.LT.OR P6, PT, R4, 0x1, !P6 ;  /* 0x000000010400780c */ /* 0x001fda00077c1670 */
[----:B------:R-:W-:Y:S05]  /*6420*/  @P6 BRA `(.L_x_176) ;  /* 0x0000000000d86947 */ /* 0x000fea0003800000 */
[----:B------:R-:W-:Y:S01]  /*6430*/  LEA R11, R11, UR27, 0x1 ;  /* 0x0000001b0b0b7c11 */ /* 0x000fe2000f8e08ff */
[----:B------:R-:W-:Y:S01]  /*6440*/  IMAD.MOV.U32 R22, RZ, RZ, RZ ;  /* 0x000000ffff167224 */ /* 0x000fe200078e00ff */
[----:B------:R-:W-:Y:S01]  /*6450*/  LEA R20, R20, UR6, 0x6 ;  /* 0x0000000614147c11 */ /* 0x000fe2000f8e30ff */
[----:B------:R-:W-:Y:S02]  /*6460*/  IMAD.MOV.U32 R4, RZ, RZ, R8 ;  /* 0x000000ffff047224 */ /* 0x000fe400078e0008 */
[----:B------:R-:W-:Y:S02]  /*6470*/  IMAD.MOV.U32 R5, RZ, RZ, R0 ;  /* 0x000000ffff057224 */ /* 0x000fe400078e0000 */
[----:B------:R-:W-:Y:S02]  /*6480*/  IMAD.MOV.U32 R6, RZ, RZ, R12 ;  /* 0x000000ffff067224 */ /* 0x000fe400078e000c */
[----:B------:R-:W-:-:S07]  /*6490*/  IMAD.SHL.U32 R15, R11, 0x80, RZ ;  /* 0x000000800b0f7824 */ /* 0x000fce00078e00ff */
.L_x_179:
[----:B------:R-:W0:Y:S01]  /*64a0*/  S2R R14, SR_CgaCtaId ;  /* 0x00000000000e7919 */ /* 0x000e220000008800 */
[----:B------:R-:W-:Y:S02]  /*64b0*/  MOV R7, 0x400 ;  /* 0x0000040000077802 */ /* 0x000fe40000000f00 */
[----:B------:R-:W-:-:S13]  /*64c0*/  LOP3.LUT P1, RZ, R18, 0x7f, RZ, 0xc0, !PT ;  /* 0x0000007f12ff7812 */ /* 0x000fda000782c0ff */
[----:B------:R-:W1:Y:S01]  /*64d0*/  @!P1 LDC R11, c[0x0][0x500] ;  /* 0x00014000ff0b9b82 */ /* 0x000e620000000800 */
[----:B0-----:R-:W-:Y:S02]  /*64e0*/  LEA R21, R14, R7, 0x18 ;  /* 0x000000070e157211 */ /* 0x001fe400078ec0ff */
[----:B------:R-:W-:-:S03]  /*64f0*/  SHF.L.U32 R7, R5, 0x1f, RZ ;  /* 0x0000001f05077819 */ /* 0x000fc600000006ff */
[----:B------:R-:W-:-:S04]  /*6500*/  IMAD R14, R6, 0x8, R21 ;  /* 0x00000008060e7824 */ /* 0x000fc800078e0215 */
[----:B------:R-:W0:Y:S02]  /*6510*/  SYNCS.PHASECHK.TRANS64.TRYWAIT P0, [R14+URZ+0xb0], R7 ;  /* 0x0000b0070e0075a7 */ /* 0x000e24000800017f */
[----:B01----:R-:W-:Y:S05]  /*6520*/  @!P0 BRA `(.L_x_177) ;  /* 0x0000001400f48947 */ /* 0x003fea0003800000 */
.L_x_214:
[----:B0-----:R-:W-:Y:S01]  /*6530*/  PRMT R7, R9, 0x9910, RZ ;  /* 0x0000991009077816 */ /* 0x001fe200000000ff */
[----:B------:R0:W-:Y:S03]  /*6540*/  @!P1 SYNCS.ARRIVE.TRANS64 RZ, [R14+URZ], R11 ;  /* 0x0000000b0eff99a7 */ /* 0x0001e6000800003f */
[----:B------:R-:W-:-:S13]  /*6550*/  ISETP.NE.AND P0, PT, R7, 0x2, PT ;  /* 0x000000020700780c */ /* 0x000fda0003f05270 */
[----:B0-----:R-:W-:Y:S05]  /*6560*/  @P0 BRA `(.L_x_178) ;  /* 0x0000000000040947 */ /* 0x001fea0003800000 */
[----:B------:R-:W-:Y:S01]  /*6570*/  BPT.TRAP 0x1 ;  /* 0x000000040000795c */ /* 0x000fe20000300000 */
.L_x_178:
[----:B------:R-:W-:Y:S01]  /*6580*/  R2UR UR11, R6 ;  /* 0x00000000060b72ca */ /* 0x000fe200000e0000 */
[----:B------:R-:W-:Y:S01]  /*6590*/  VIADD R4, R4, 0xffffffff ;  /* 0xffffffff04047836 */ /* 0x000fe20000000000 */
[----:B------:R-:W-:Y:S01]  /*65a0*/  R2UR UR22, R21 ;  /* 0x00000000151672ca */ /* 0x000fe200000e0000 */
[----:B------:R-:W-:Y:S01]  /*65b0*/  UIADD3 UR16, UP0, UR28, 0xf0, URZ ;  /* 0x000000f01c107890 */ /* 0x000fe2000ff1e03f */
[----:B------:R-:W-:Y:S01]  /*65c0*/  R2UR UR23, R15 ;  /* 0x000000000f1772ca */ /* 0x000fe200000e0000 */
[----:B------:R-:W-:Y:S01]  /*65d0*/  UIADD3 UR32, UP1, UR28, 0x1f0, URZ ;  /* 0x000001f01c207890 */ /* 0x000fe2000ff3e03f */
[----:B------:R-:W-:Y:S01]  /*65e0*/  R2UR UR9, R14 ;  /* 0x000000000e0972ca */ /* 0x000fe200000e0000 */
[----:B------:R-:W-:Y:S01]  /*65f0*/  UIADD3.X UR17, URZ, UR29, URZ, UP0, !UPT ;  /* 0x0000001d3f117290 */ /* 0x000fe200087fe43f */
[----:B------:R-:W-:Y:S01]  /*6600*/  R2UR UR10, R22 ;  /* 0x00000000160a72ca */ /* 0x000fe200000e0000 */
[----:B------:R-:W-:Y:S01]  /*6610*/  UPRMT UR21, URZ, 0x5410, UR20 ;  /* 0x000054103f157896 */ /* 0x000fe20008000014 */
[----:B------:R-:W-:Y:S01]  /*6620*/  R2UR UR12, R13 ;  /* 0x000000000d0c72ca */ /* 0x000fe200000e0000 */
[----:B------:R-:W-:Y:S01]  /*6630*/  VIADD R6, R6, 0x1 ;  /* 0x0000000106067836 */ /* 0x000fe20000000000 */
[----:B------:R-:W-:Y:S01]  /*6640*/  R2UR UR26, R20 ;  /* 0x00000000141a72ca */ /* 0x000fe200000e0000 */
[----:B------:R-:W-:Y:S01]  /*6650*/  ULEA UR8, UR11, UR30, 0xd ;  /* 0x0000001e0b087291 */ /* 0x000fe2000f8e683f */
[----:B------:R-:W-:Y:S01]  /*6660*/  ISETP.GT.AND P1, PT, R4, 0x1, PT ;  /* 0x000000010400780c */ /* 0x000fe20003f24270 */
[----:B------:R-:W-:Y:S01]  /*6670*/  ULEA UR11, UR11, UR13, 0xb ;  /* 0x0000000d0b0b7291 */ /* 0x000fe2000f8e583f */
[----:B------:R-:W-:Y:S01]  /*6680*/  ISETP.NE.AND P0, PT, R6, 0x16, PT ;  /* 0x000000160600780c */ /* 0x000fe20003f05270 */
[----:B------:R-:W-:Y:S01]  /*6690*/  UIADD3 UR8, UR22, UR8, URZ ;  /* 0x0000000816087290 */ /* 0x000fe2000fffe03f */
[----:B------:R-:W-:Y:S01]  /*66a0*/  VIADD R22, R22, 0x20 ;  /* 0x0000002016167836 */ /* 0x000fe20000000000 */
[----:B------:R-:W-:Y:S01]  /*66b0*/  UIADD3 UR22, UR22, UR11, URZ ;  /* 0x0000000b16167290 */ /* 0x000fe2000fffe03f */
[----:B------:R-:W-:Y:S01]  /*66c0*/  SEL R14, RZ, 0x1, P0 ;  /* 0x00000001ff0e7807 */ /* 0x000fe20000000000 */
[----:B------:R-:W-:Y:S01]  /*66d0*/  UPRMT UR31, URZ, 0x5410, UR14 ;  /* 0x000054103f1f7896 */ /* 0x000fe2000800000e */
[----:B------:R-:W-:Y:S01]  /*66e0*/  SEL R6, R6, RZ, P0 ;  /* 0x000000ff06067207 */ /* 0x000fe20000000000 */
[----:B------:R-:W-:Y:S01]  /*66f0*/  UIADD3.X UR33, URZ, UR29, URZ, UP1, !UPT ;  /* 0x0000001d3f217290 */ /* 0x000fe20008ffe43f */
[----:B------:R-:W-:Y:S01]  /*6700*/  LOP3.LUT R5, R5, R14, RZ, 0x3c, !PT ;  /* 0x0000000e05057212 */ /* 0x000fe200078e3cff */
[----:B------:R-:W-:Y:S01]  /*6710*/  UMOV UR18, 0x0 ;  /* 0x0000000000127882 */ /* 0x000fe20000000000 */
[----:B------:R-:W-:Y:S01]  /*6720*/  UMOV UR19, 0x10000000 ;  /* 0x1000000000137882 */ /* 0x000fe20000000000 */
[----:B------:R-:W-:-:S02]  /*6730*/  UMOV UR11, UR23 ;  /* 0x00000017000b7c82 */ /* 0x000fc40008000000 */
[----:B------:R0:W-:Y:S02]  /*6740*/  UTMALDG.3D.MULTICAST [UR8], [UR16], UR21, desc[UR18] ;  /* 0x00001208100073b4 */ /* 0x0001e40008011815 */
[----:B0-----:R-:W-:Y:S01]  /*6750*/  UMOV UR8, UR22 ;  /* 0x0000001600087c82 */ /* 0x001fe20008000000 */
[----:B------:R-:W-:Y:S02]  /*6760*/  UMOV UR11, UR26 ;  /* 0x0000001a000b7c82 */ /* 0x000fe40008000000 */
[----:B------:R0:W-:Y:S02]  /*6770*/  UTMALDG.3D.MULTICAST [UR8], [UR32], UR31, desc[UR18] ;  /* 0x00001208200073b4 */ /* 0x0001e4000801181f */
[----:B0-----:R-:W-:Y:S05]  /*6780*/  @P1 BRA `(.L_x_179) ;  /* 0xfffffffc00441947 */ /* 0x001fea000383ffff */
.L_x_176:
[----:B------:R-:W-:Y:S05]  /*6790*/  BSYNC B1 ;  /* 0x0000000000017941 */ /* 0x000fea0003800000 */
.L_x_175:
[----:B------:R-:W-:Y:S01]  /*67a0*/  LOP3.LUT P1, RZ, R10, 0xff, RZ, 0xc0, !PT ;  /* 0x000000ff0aff7812 */ /* 0x000fe2000782c0ff */
[C---:B------:R-:W-:Y:S01]  /*67b0*/  IMAD.IADD R12, R3.reuse, 0x1, R12 ;  /* 0x00000001030c7824 */ /* 0x040fe200078e020c */
[----:B------:R-:W-:Y:S01]  /*67c0*/  ULDC.64 UR8, c[0x0][0x650] ;  /* 0x0001940000087ab9 */ /* 0x000fe20000000a00 */
[C---:B------:R-:W-:Y:S01]  /*67d0*/  ISETP.GE.U32.AND P2, PT, R3.reuse, 0x16, PT ;  /* 0x000000160300780c */ /* 0x040fe20003f46070 */
[----:B------:R-:W-:Y:S01]  /*67e0*/  BSSY B1, `(.L_x_180) ;  /* 0x000006a000017945 */ /* 0x000fe20003800000 */
[----:B------:R-:W-:Y:S01]  /*67f0*/  IMAD.MOV.U32 R11, RZ, RZ, -0x1 ;  /* 0xffffffffff0b7424 */ /* 0x000fe200078e00ff */
[----:B------:R-:W-:Y:S01]  /*6800*/  ISETP.GT.U32.AND P0, PT, R12, 0x15, PT ;  /* 0x000000150c00780c */ /* 0x000fe20003f04070 */
[----:B------:R-:W-:Y:S01]  /*6810*/  IMAD.MOV.U32 R20, RZ, RZ, -0x1 ;  /* 0xffffffffff147424 */ /* 0x000fe200078e00ff */
[----:B------:R-:W-:Y:S01]  /*6820*/  PRMT R10, RZ, 0x7610, R10 ;  /* 0x00007610ff0a7816 */ /* 0x000fe2000000000a */
[----:B------:R-:W-:Y:S01]  /*6830*/  IMAD.MOV.U32 R13, RZ, RZ, -0x1 ;  /* 0xffffffffff0d7424 */ /* 0x000fe200078e00ff */
[----:B------:R-:W-:-:S03]  /*6840*/  ISETP.LT.U32.AND P0, PT, R3, 0x16, P0 ;  /* 0x000000160300780c */ /* 0x000fc60000701070 */
[----:B------:R-:W0:Y:S01]  /*6850*/  @P1 S2R R5, SR_CgaCtaId ;  /* 0x0000000000051919 */ /* 0x000e220000008800 */
[----:B------:R-:W-:-:S04]  /*6860*/  @P1 MOV R4, 0x400 ;  /* 0x0000040000041802 */ /* 0x000fc80000000f00 */
[----:B0-----:R-:W-:Y:S01]  /*6870*/  @P1 LEA R6, R5, R4, 0x18 ;  /* 0x0000000405061211 */ /* 0x001fe200078ec0ff */
[----:B------:R-:W-:-:S03]  /*6880*/  IMAD.WIDE.U32 R4, R12, -0x45d1745d, RZ ;  /* 0xba2e8ba30c047825 */ /* 0x000fc600078e00ff */
[----:B------:R0:W-:Y:S01]  /*6890*/  @P1 SYNCS.ARRIVE.TRANS64.A1T0 RZ, [R6+URZ+0x178], RZ ;  /* 0x000178ff06ff19a7 */ /* 0x0001e2000810003f */
[----:B------:R-:W-:Y:S02]  /*68a0*/  IADD3 R16, P1, R16, UR24, RZ ;  /* 0x0000001810107c10 */ /* 0x000fe4000ff3e0ff */
[----:B------:R-:W-:Y:S02]  /*68b0*/  SHF.R.U32.HI R7, RZ, 0x4, R5 ;  /* 0x00000004ff077819 */ /* 0x000fe40000011605 */
[----:B------:R-:W-:Y:S02]  /*68c0*/  SEL R5, RZ, 0x1, !P0 ;  /* 0x00000001ff057807 */ /* 0x000fe40004000000 */
[----:B------:R-:W-:Y:S01]  /*68d0*/  IADD3.X R17, R17, UR15, RZ, P1, !PT ;  /* 0x0000000f11117c10 */ /* 0x000fe20008ffe4ff */
[----:B------:R-:W-:Y:S01]  /*68e0*/  IMAD R12, R7, -0x16, R12 ;  /* 0xffffffea070c7824 */ /* 0x000fe200078e020c */
[----:B------:R-:W-:Y:S02]  /*68f0*/  ISETP.GE.U32.AND P0, PT, R16, UR8, PT ;  /* 0x0000000810007c0c */ /* 0x000fe4000bf06070 */
[----:B------:R-:W-:-:S02]  /*6900*/  LOP3.LUT R0, R0, R5, RZ, 0x3c, !PT ;  /* 0x0000000500007212 */ /* 0x000fc400078e3cff */
[----:B------:R-:W-:Y:S02]  /*6910*/  ISETP.GE.U32.AND.EX P0, PT, R17, UR9, PT, P0 ;  /* 0x0000000911007c0c */ /* 0x000fe4000bf06100 */
[----:B------:R-:W-:Y:S02]  /*6920*/  @P2 LOP3.LUT R0, R0, 0x1, R7, 0x78, !PT ;  /* 0x0000000100002812 */ /* 0x000fe400078e7807 */
[----:B------:R-:W-:-:S09]  /*6930*/  PRMT R4, RZ, 0x7610, R4 ;  /* 0x00007610ff047816 */ /* 0x000fd20000000004 */
[----:B0-----:R-:W-:Y:S05]  /*6940*/  @P0 BRA `(.L_x_181) ;  /* 0x00000004004c0947 */ /* 0x001fea0003800000 */
[----:B------:R-:W0:Y:S01]  /*6950*/  S2R R14, SR_CTAID.X ;  /* 0x00000000000e7919 */ /* 0x000e220000002500 */
[----:B------:R-:W-:Y:S01]  /*6960*/  ULDC.64 UR8, c[0x0][0x628] ;  /* 0x00018a0000087ab9 */ /* 0x000fe20000000a00 */
[----:B------:R-:W1:Y:S01]  /*6970*/  LDC R15, c[0x0][0x144] ;  /* 0x00005100ff0f7b82 */ /* 0x000e620000000800 */
[----:B------:R-:W-:Y:S01]  /*6980*/  ISETP.NE.U32.AND P0, PT, RZ, UR8, PT ;  /* 0x00000008ff007c0c */ /* 0x000fe2000bf05070 */
[----:B------:R-:W2:Y:S01]  /*6990*/  S2R R11, SR_CTAID.Y ;  /* 0x00000000000b7919 */ /* 0x000ea20000002600 */
[----:B------:R-:W-:Y:S01]  /*69a0*/  ULDC UR10, c[0x0][0x150] ;  /* 0x00005400000a7ab9 */ /* 0x000fe20000000800 */
[----:B------:R-:W-:Y:S01]  /*69b0*/  ULDC UR11, c[0x0][0x630] ;  /* 0x00018c00000b7ab9 */ /* 0x000fe20000000800 */
[----:B------:R-:W-:Y:S01]  /*69c0*/  ISETP.NE.AND.EX P0, PT, RZ, UR9, PT, P0 ;  /* 0x00000009ff007c0c */ /* 0x000fe2000bf05300 */
[----:B------:R-:W-:Y:S01]  /*69d0*/  IMAD.MOV.U32 R4, RZ, RZ, R16 ;  /* 0x000000ffff047224 */ /* 0x000fe200078e0010 */
[----:B0-----:R-:W-:-:S05]  /*69e0*/  I2FP.F32.U32 R5, R14 ;  /* 0x0000000e00057245 */ /* 0x001fca0000201000 */
[----:B------:R-:W-:Y:S01]  /*69f0*/  FMUL R20, R5, UR10 ;  /* 0x0000000a05147c20 */ /* 0x000fe20008400000 */
[----:B------:R-:W-:-:S05]  /*6a00*/  IMAD.MOV.U32 R5, RZ, RZ, R17 ;  /* 0x000000ffff057224 */ /* 0x000fca00078e0011 */
[----:B--2---:R-:W-:Y:S05]  /*6a10*/  @!P0 BRA `(.L_x_182) ;  /* 0x0000000000288947 */ /* 0x004fea0003800000 */
[----:B------:R-:W-:Y:S02]  /*6a20*/  ULDC UR10, c[0x0][0x634] ;  /* 0x00018d00000a7ab9 */ /* 0x000fe40000000800 */
[----:B------:R-:W-:-:S05]  /*6a30*/  IADD3 R5, P0, R16, UR10, RZ ;  /* 0x0000000a10057c10 */ /* 0x000fca000ff1e0ff */
[----:B------:R-:W-:-:S04]  /*6a40*/  IMAD.X R13, RZ, RZ, R17, P0 ;  /* 0x000000ffff0d7224 */ /* 0x000fc800000e0611 */
[----:B------:R-:W-:-:S04]  /*6a50*/  IMAD.WIDE.U32 R6, R13, UR8, RZ ;  /* 0x000000080d067c25 */ /* 0x000fc8000f8e00ff */
[----:B------:R-:W-:-:S04]  /*6a60*/  IMAD.WIDE.U32 R6, P0, R5, UR9, R6 ;  /* 0x0000000905067c25 */ /* 0x000fc8000f800006 */
[----:B------:R-:W-:-:S04]  /*6a70*/  IMAD.WIDE.U32 R4, R5, UR8, RZ ;  /* 0x0000000805047c25 */ /* 0x000fc8000f8e00ff */
[----:B------:R-:W-:Y:S01]  /*6a80*/  IMAD.MOV.U32 R4, RZ, RZ, R7 ;  /* 0x000000ffff047224 */ /* 0x000fe200078e0007 */
[----:B------:R-:W-:Y:S01]  /*6a90*/  IADD3 RZ, P1, R5, R6, RZ ;  /* 0x0000000605ff7210 */ /* 0x000fe20007f3e0ff */
[----:B------:R-:W-:-:S04]  /*6aa0*/  IMAD.X R5, RZ, RZ, RZ, P0 ;  /* 0x000000ffff057224 */ /* 0x000fc800000e06ff */
[----:B------:R-:W-:-:S08]  /*6ab0*/  IMAD.WIDE.U32.X R4, R13, UR9, R4, P1 ;  /* 0x000000090d047c25 */ /* 0x000fd000088e0404 */
.L_x_182:
[--C-:B------:R-:W-:Y:S01]  /*6ac0*/  SHF.R.U64 R13, R4, UR11, R5.reuse ;  /* 0x0000000b040d7c19 */ /* 0x100fe20008001205 */
[----:B------:R-:W0:Y:S01]  /*6ad0*/  F2I.U32.TRUNC.NTZ R20, R20 ;  /* 0x0000001400147305 */ /* 0x000e22000020f000 */
[----:B------:R-:W-:Y:S01]  /*6ae0*/  SHF.R.U32.HI R4, RZ, UR11, R5 ;  /* 0x0000000bff047c19 */ /* 0x000fe20008011605 */
[----:B------:R-:W-:Y:S01]  /*6af0*/  ULDC.64 UR8, c[0x0][0x620] ;  /* 0x0001880000087ab9 */ /* 0x000fe20000000a00 */
[----:B------:R-:W-:Y:S01]  /*6b00*/  IADD3 R7, P0, RZ, -R13, RZ ;  /* 0x8000000dff077210 */ /* 0x000fe20007f1e0ff */
[----:B------:R-:W-:Y:S01]  /*6b10*/  ULDC.64 UR10, c[0x0][0x640] ;  /* 0x00019000000a7ab9 */ /* 0x000fe20000000a00 */
[----:B------:R-:W2:Y:S03]  /*6b20*/  LDC R22, c[0x0][0x148] ;  /* 0x00005200ff167b82 */ /* 0x000ea60000000800 */
[----:B------:R-:W-:Y:S01]  /*6b30*/  IMAD.X R4, RZ, RZ, ~R4, P0 ;  /* 0x000000ffff047224 */ /* 0x000fe200000e0e04 */
[----:B------:R-:W-:-:S03]  /*6b40*/  ISETP.NE.U32.AND P0, PT, RZ, UR10, PT ;  /* 0x0000000aff007c0c */ /* 0x000fc6000bf05070 */
[----:B------:R-:W-:Y:S01]  /*6b50*/  IMAD R6, R4, UR8, RZ ;  /* 0x0000000804067c24 */ /* 0x000fe2000f8e02ff */
[----:B------:R-:W-:Y:S01]  /*6b60*/  ISETP.NE.AND.EX P0, PT, RZ, UR11, PT, P0 ;  /* 0x0000000bff007c0c */ /* 0x000fe2000bf05300 */
[----:B------:R-:W-:Y:S01]  /*6b70*/  IMAD.WIDE.U32 R4, R7, UR8, R16 ;  /* 0x0000000807047c25 */ /* 0x000fe2000f8e0010 */
[----:B------:R-:W-:-:S03]  /*6b80*/  ULDC UR8, c[0x0][0x618] ;  /* 0x0001860000087ab9 */ /* 0x000fc60000000800 */
[----:B------:R-:W-:Y:S01]  /*6b90*/  IMAD R7, R7, UR9, R6 ;  /* 0x0000000907077c24 */ /* 0x000fe2000f8e0206 */
[----:B------:R-:W-:Y:S01]  /*6ba0*/  ULDC UR9, c[0x0][0x154] ;  /* 0x0000550000097ab9 */ /* 0x000fe20000000800 */
[----:B0-----:R-:W-:Y:S02]  /*6bb0*/  IMAD.MOV R6, RZ, RZ, -R20 ;  /* 0x000000ffff067224 */ /* 0x001fe400078e0a14 */
[----:B------:R-:W-:Y:S02]  /*6bc0*/  IMAD.IADD R5, R5, 0x1, R7 ;  /* 0x0000000105057824 */ /* 0x000fe400078e0207 */
[----:B-1----:R-:W-:Y:S01]  /*6bd0*/  IMAD R14, R15, R6, R14 ;  /* 0x000000060f0e7224 */ /* 0x002fe200078e020e */
[----:B------:R-:W-:Y:S02]  /*6be0*/  I2FP.F32.U32 R6, R11 ;  /* 0x0000000b00067245 */ /* 0x000fe40000201000 */
[--C-:B------:R-:W-:Y:S02]  /*6bf0*/  SHF.R.U64 R15, R4, UR8, R5.reuse ;  /* 0x00000008040f7c19 */ /* 0x100fe40008001205 */
[----:B------:R-:W-:Y:S01]  /*6c00*/  SHF.R.U32.HI R4, RZ, UR8, R5 ;  /* 0x00000008ff047c19 */ /* 0x000fe20008011605 */
[----:B------:R-:W-:Y:S01]  /*6c10*/  FMUL R6, R6, UR9 ;  /* 0x0000000906067c20 */ /* 0x000fe20008400000 */
[----:B------:R-:W-:-:S02]  /*6c20*/  ULDC UR8, c[0x0][0x608] ;  /* 0x0001820000087ab9 */ /* 0x000fc40000000800 */
[--C-:B------:R-:W-:Y:S01]  /*6c30*/  SHF.R.U64 R21, R15, UR8, R4.reuse ;  /* 0x000000080f157c19 */ /* 0x100fe20008001204 */
[----:B------:R0:W1:Y:S01]  /*6c40*/  F2I.U32.TRUNC.NTZ R24, R6 ;  /* 0x0000000600187305 */ /* 0x000062000020f000 */
[----:B------:R-:W-:Y:S01]  /*6c50*/  SHF.R.U32.HI R4, RZ, UR8, R4 ;  /* 0x00000008ff047c19 */ /* 0x000fe20008011604 */
[----:B------:R-:W-:-:S03]  /*6c60*/  ULDC UR8, c[0x0][0x658] ;  /* 0x0001960000087ab9 */ /* 0x000fc60000000800 */
[--C-:B------:R-:W-:Y:S02]  /*6c70*/  SHF.R.U64 R20, R21, UR8, R4.reuse ;  /* 0x0000000815147c19 */ /* 0x100fe40008001204 */
[----:B------:R-:W-:-:S03]  /*6c80*/  SHF.R.U32.HI R23, RZ, UR8, R4 ;  /* 0x00000008ff177c19 */ /* 0x000fc60008011604 */
[----:B------:R-:W-:Y:S02]  /*6c90*/  IMAD.MOV.U32 R4, RZ, RZ, R20 ;  /* 0x000000ffff047224 */ /* 0x000fe400078e0014 */
[----:B------:R-:W-:Y:S01]  /*6ca0*/  IMAD.MOV.U32 R5, RZ, RZ, R23 ;  /* 0x000000ffff057224 */ /* 0x000fe200078e0017 */
[----:B0-----:R-:W-:Y:S06]  /*6cb0*/  @!P0 BRA `(.L_x_183) ;  /* 0x0000000000288947 */ /* 0x001fec0003800000 */
        /* <DEDUP_REMOVED lines=10> */
.L_x_183:
[----:B------:R-:W-:Y:S01]  /*6d60*/  ISETP.NE.AND P0, PT, R2, 0x1, PT ;  /* 0x000000010200780c */ /* 0x000fe20003f05270 */
[----:B------:R-:W-:Y:S01]  /*6d70*/  ULDC UR8, c[0x0][0x648] ;  /* 0x0001920000087ab9 */ /* 0x000fe20000000800 */
[----:B-1----:R-:W-:Y:S01]  /*6d80*/  IMAD.MOV R24, RZ, RZ, -R24 ;  /* 0x000000ffff187224 */ /* 0x002fe200078e0a18 */
[----:B------:R-:W-:Y:S01]  /*6d90*/  SHF.R.U64 R4, R4, UR8, R5 ;  /* 0x0000000804047c19 */ /* 0x000fe20008001205 */
[----:B------:R-:W-:Y:S01]  /*6da0*/  ULDC UR8, c[0x0][0x638] ;  /* 0x00018e0000087ab9 */ /* 0x000fe20000000800 */
[----:B------:R-:W-:Y:S01]  /*6db0*/  LOP3.LUT R21, R21, UR7, RZ, 0xc0, !PT ;  /* 0x0000000715157c12 */ /* 0x000fe2000f8ec0ff */
[----:B------:R-:W-:Y:S02]  /*6dc0*/  ULDC UR9, c[0x0][0x610] ;  /* 0x0001840000097ab9 */ /* 0x000fe40000000800 */
[----:B------:R-:W-:Y:S02]  /*6dd0*/  IMAD.MOV R5, RZ, RZ, -R4 ;  /* 0x000000ffff057224 */ /* 0x000fe400078e0a04 */
[----:B------:R-:W-:-:S02]  /*6de0*/  IMAD R21, R4, UR5, R21 ;  /* 0x0000000504157c24 */ /* 0x000fc4000f8e0215 */
[----:B------:R-:W-:Y:S01]  /*6df0*/  IMAD R20, R5, UR8, R20 ;  /* 0x0000000805147c24 */ /* 0x000fe2000f8e0214 */
[----:B------:R-:W-:Y:S01]  /*6e00*/  ULDC UR8, c[0x0][0x600] ;  /* 0x0001800000087ab9 */ /* 0x000fe20000000800 */
[----:B--2---:R-:W-:Y:S01]  /*6e10*/  @P0 IMAD R14, R22, R24, R11 ;  /* 0x00000018160e0224 */ /* 0x004fe200078e020b */
[----:B------:R-:W-:Y:S01]  /*6e20*/  LOP3.LUT R11, R15, UR4, RZ, 0xc0, !PT ;  /* 0x000000040f0b7c12 */ /* 0x000fe2000f8ec0ff */
[----:B------:R-:W-:Y:S02]  /*6e30*/  IMAD.MOV.U32 R4, RZ, RZ, 0x1 ;  /* 0x00000001ff047424 */ /* 0x000fe400078e00ff */
[----:B------:R-:W-:Y:S02]  /*6e40*/  IMAD R14, R21, UR9, R14 ;  /* 0x00000009150e7c24 */ /* 0x000fe4000f8e020e */
[----:B------:R-:W-:-:S05]  /*6e50*/  IMAD R11, R20, UR8, R11 ;  /* 0x00000008140b7c24 */ /* 0x000fca000f8e020b */
[----:B------:R-:W-:Y:S02]  /*6e60*/  SEL R20, R11, R14, !P0 ;  /* 0x0000000e0b147207 */ /* 0x000fe40004000000 */
[----:B------:R-:W-:-:S07]  /*6e70*/  SEL R11, R14, R11, !P0 ;  /* 0x0000000b0e0b7207 */ /* 0x000fce0004000000 */
.L_x_181:
[----:B------:R-:W-:Y:S05]  /*6e80*/  BSYNC B1 ;  /* 0x0000000000017941 */ /* 0x000fea0003800000 */
.L_x_180:
[----:B------:R-:W-:-:S13]  /*6e90*/  LOP3.LUT P0, RZ, R4, 0xff, RZ, 0xc0, !PT ;  /* 0x000000ff04ff7812 */ /* 0x000fda000780c0ff */
[----:B------:R-:W-:Y:S05]  /*6ea0*/  @P0 BRA `(.L_x_184) ;  /* 0xfffffff400440947 */ /* 0x000fea000383ffff */
[----:B------:R-:W-:Y:S05]  /*6eb0*/  BSYNC B0 ;  /* 0x0000000000007941 */ /* 0x000fea0003800000 */
.L_x_173:
[----:B------:R-:W-:-:S03]  /*6ec0*/  UMOV UR8, 0xffffffff ;  /* 0xffffffff00087882 */ /* 0x000fc60000000000 */
[----:B------:R-:W-:Y:S05]  /*6ed0*/  BRA.DIV UR8, `(.L_x_185) ;  /* 0x0000000e089c7947 */ /* 0x000fea000b800000 */
[----:B------:R-:W-:-:S13]  /*6ee0*/  ELECT P6, URZ, PT ;  /* 0x00000000003f782f */ /* 0x000fda00038c0000 */
.L_x_217:
[----:B------:R-:W-:Y:S04]  /*6ef0*/  BSSY B0, `(.L_x_186) ;  /* 0x00000cd000007945 */ /* 0x000fe80003800000 */
[----:B------:R-:W-:Y:S05]  /*6f00*/  @!P6 BRA `(.L_x_187) ;  /* 0x0000000c002ce947 */ /* 0x000fea0003800000 */
[----:B------:R-:W-:-:S04]  /*6f10*/  LOP3.LUT R19, R19, 0x2, RZ, 0xfc, !PT ;  /* 0x0000000213137812 */ /* 0x000fc800078efcff */
[----:B------:R-:W-:-:S13]  /*6f20*/  ISETP.NE.AND P0, PT, R19, 0x3, PT ;  /* 0x000000031300780c */ /* 0x000fda0003f05270 */
[----:B------:R-:W-:Y:S05]  /*6f30*/  @!P0 BRA `(.L_x_188) ;  /* 0x0000000000048947 */ /* 0x000fea0003800000 */
[----:B------:R-:W-:Y:S01]  /*6f40*/  BPT.TRAP 0x1 ;  /* 0x000000040000795c */ /* 0x000fe20000300000 */
.L_x_188:
[----:B------:R-:W0:Y:S01]  /*6f50*/  S2R R3, SR_CgaCtaId ;  /* 0x0000000000037919 */ /* 0x000e220000008800 */
[----:B------:R-:W-:-:S04]  /*6f60*/  MOV R2, 0x400 ;  /* 0x0000040000027802 */ /* 0x000fc80000000f00 */
[----:B0-----:R-:W-:Y:S02]  /*6f70*/  LEA R3, R3, R2, 0x18 ;  /* 0x0000000203037211 */ /* 0x001fe400078ec0ff */
[----:B------:R-:W-:-:S03]  /*6f80*/  SHF.L.U32 R2, R0, 0x1f, RZ ;  /* 0x0000001f00027819 */ /* 0x000fc600000006ff */
[----:B------:R-:W-:-:S04]  /*6f90*/  VIADD R3, R3, 0xb0 ;  /* 0x000000b003037836 */ /* 0x000fc80000000000 */
[C---:B------:R-:W-:Y:S02]  /*6fa0*/  IMAD R7, R12.reuse, 0x8, R3 ;  /* 0x000000080c077824 */ /* 0x040fe400078e0203 */
[----:B------:R-:W-:Y:S02]  /*6fb0*/  VIADD R12, R12, 0x1 ;  /* 0x000000010c0c7836 */ /* 0x000fe40000000000 */
[----:B------:R-:W0:Y:S03]  /*6fc0*/  SYNCS.PHASECHK.TRANS64.TRYWAIT P0, [R7+URZ], R2 ;  /* 0x00000002070075a7 */ /* 0x000e26000800017f */
[----:B------:R-:W-:-:S04]  /*6fd0*/  ISETP.NE.AND P1, PT, R12, 0x16, PT ;  /* 0x000000160c00780c */ /* 0x000fc80003f25270 */
[----:B------:R-:W-:Y:S02]  /*6fe0*/  SEL R5, RZ, 0x1, P1 ;  /* 0x00000001ff057807 */ /* 0x000fe40000800000 */
[----:B------:R-:W-:Y:S02]  /*6ff0*/  SEL R12, R12, RZ, P1 ;  /* 0x000000ff0c0c7207 */ /* 0x000fe40000800000 */
[----:B------:R-:W-:-:S03]  /*7000*/  LOP3.LUT R5, R0, R5, RZ, 0x3c, !PT ;  /* 0x0000000500057212 */ /* 0x000fc600078e3cff */
[----:B------:R-:W-:Y:S01]  /*7010*/  IMAD R9, R12, 0x8, R3 ;  /* 0x000000080c097824 */ /* 0x000fe200078e0203 */
[----:B------:R-:W-:Y:S01]  /*7020*/  SHF.L.U32 R4, R5, 0x1f, RZ ;  /* 0x0000001f05047819 */ /* 0x000fe200000006ff */
[----:B0-----:R-:W-:Y:S06]  /*7030*/  @!P0 BRA `(.L_x_189) ;  /* 0x0000000c00648947 */ /* 0x001fec0003800000 */
.L_x_218:
[----:B------:R-:W1:Y:S01]  /*7040*/  SYNCS.PHASECHK.TRANS64.TRYWAIT P0, [R9+URZ], R4 ;  /* 0x00000004090075a7 */ /* 0x000e62000800017f */
[----:B------:R-:W-:-:S05]  /*7050*/  VIADD R0, R12, 0x1 ;  /* 0x000000010c007836 */ /* 0x000fca0000000000 */
[----:B------:R-:W-:-:S04]  /*7060*/  ISETP.NE.AND P1, PT, R0, 0x16, PT ;  /* 0x000000160000780c */ /* 0x000fc80003f25270 */
[----:B0-----:R-:W-:Y:S02]  /*7070*/  SEL R2, RZ, 0x1, P1 ;  /* 0x00000001ff027807 */ /* 0x001fe40000800000 */
[----:B------:R-:W-:Y:S02]  /*7080*/  SEL R0, R0, RZ, P1 ;  /* 0x000000ff00007207 */ /* 0x000fe40000800000 */
[----:B------:R-:W-:-:S03]  /*7090*/  LOP3.LUT R7, R5, R2, RZ, 0x3c, !PT ;  /* 0x0000000205077212 */ /* 0x000fc600078e3cff */
[----:B------:R-:W-:Y:S01]  /*70a0*/  IMAD R6, R0, 0x8, R3 ;  /* 0x0000000800067824 */ /* 0x000fe200078e0203 */
[----:B------:R-:W-:Y:S01]  /*70b0*/  SHF.L.U32 R5, R7, 0x1f, RZ ;  /* 0x0000001f07057819 */ /* 0x000fe200000006ff */
[----:B-1----:R-:W-:Y:S06]  /*70c0*/  @!P0 BRA `(.L_x_190) ;  /* 0x0000000c00548947 */ /* 0x002fec0003800000 */
.L_x_219:
[----:B------:R-:W1:Y:S01]  /*70d0*/  SYNCS.PHASECHK.TRANS64.TRYWAIT P0, [R6+URZ], R5 ;  /* 0x00000005060075a7 */ /* 0x000e62000800017f */
[----:B------:R-:W-:-:S05]  /*70e0*/  VIADD R0, R0, 0x1 ;  /* 0x0000000100007836 */ /* 0x000fca0000000000 */
[----:B------:R-:W-:-:S04]  /*70f0*/  ISETP.NE.AND P1, PT, R0, 0x16, PT ;  /* 0x000000160000780c */ /* 0x000fc80003f25270 */
[----:B------:R-:W-:Y:S02]  /*7100*/  SEL R2, RZ, 0x1, P1 ;  /* 0x00000001ff027807 */ /* 0x000fe40000800000 */
[----:B------:R-:W-:Y:S02]  /*7110*/  SEL R0, R0, RZ, P1 ;  /* 0x000000ff00007207 */ /* 0x000fe40000800000 */
[----:B------:R-:W-:-:S03]  /*7120*/  LOP3.LUT R7, R7, R2, RZ, 0x3c, !PT ;  /* 0x0000000207077212 */ /* 0x000fc600078e3cff */
[----:B0-----:R-:W-:Y:S01]  /*7130*/  IMAD R9, R0, 0x8, R3 ;  /* 0x0000000800097824 */ /* 0x001fe200078e0203 */
[----:B------:R-:W-:Y:S01]  /*7140*/  SHF.L.U32 R4, R7, 0x1f, RZ ;  /* 0x0000001f07047819 */ /* 0x000fe200000006ff */
[----:B-1----:R-:W-:Y:S06]  /*7150*/  @!P0 BRA `(.L_x_191) ;  /* 0x0000000c00448947 */ /* 0x002fec0003800000 */
.L_x_220:
        /* <DEDUP_REMOVED lines=9> */
.L_x_221:
        /* <DEDUP_REMOVED lines=9> */
.L_x_222:
        /* <DEDUP_REMOVED lines=9> */
.L_x_223:
        /* <DEDUP_REMOVED lines=9> */
.L_x_224:
        /* <DEDUP_REMOVED lines=9> */
.L_x_225:
        /* <DEDUP_REMOVED lines=9> */
.L_x_226:
        /* <DEDUP_REMOVED lines=9> */
.L_x_227:
        /* <DEDUP_REMOVED lines=9> */
.L_x_228:
        /* <DEDUP_REMOVED lines=9> */
.L_x_229:
        /* <DEDUP_REMOVED lines=9> */
.L_x_230:
        /* <DEDUP_REMOVED lines=9> */
.L_x_231:
        /* <DEDUP_REMOVED lines=9> */
.L_x_232:
        /* <DEDUP_REMOVED lines=9> */
.L_x_233:
        /* <DEDUP_REMOVED lines=9> */
.L_x_234:
        /* <DEDUP_REMOVED lines=9> */
.L_x_235:
        /* <DEDUP_REMOVED lines=9> */
.L_x_236:
        /* <DEDUP_REMOVED lines=9> */
.L_x_237:
[----:B------:R-:W1:Y:S01]  /*7af0*/  SYNCS.PHASECHK.TRANS64.TRYWAIT P0, [R6+URZ], R5 ;  /* 0x00000005060075a7 */ /* 0x000e62000800017f */
[----:B------:R-:W-:-:S05]  /*7b00*/  VIADD R0, R0, 0x1 ;  /* 0x0000000100007836 */ /* 0x000fca0000000000 */
[----:B------:R-:W-:-:S04]  /*7b10*/  ISETP.NE.AND P1, PT, R0, 0x16, PT ;  /* 0x000000160000780c */ /* 0x000fc80003f25270 */
[----:B------:R-:W-:Y:S02]  /*7b20*/  SEL R2, RZ, 0x1, P1 ;  /* 0x00000001ff027807 */ /* 0x000fe40000800000 */
[----:B------:R-:W-:Y:S02]  /*7b30*/  SEL R0, R0, RZ, P1 ;  /* 0x000000ff00007207 */ /* 0x000fe40000800000 */
[----:B------:R-:W-:Y:S01]  /*7b40*/  LOP3.LUT R2, R7, R2, RZ, 0x3c, !PT ;  /* 0x0000000207027212 */ /* 0x000fe200078e3cff */
[----:B-1----:R-:W-:Y:S06]  /*7b50*/  @!P0 BRA `(.L_x_209) ;  /* 0x00000008002c8947 */ /* 0x002fec0003800000 */
.L_x_238:
[----:B------:R-:W-:Y:S01]  /*7b60*/  IMAD R3, R0, 0x8, R3 ;  /* 0x0000000800037824 */ /* 0x000fe200078e0203 */
[----:B------:R-:W-:-:S07]  /*7b70*/  SHF.L.U32 R0, R2, 0x1f, RZ ;  /* 0x0000001f02007819 */ /* 0x000fce00000006ff */
.L_x_210:
[----:B--2---:R2:W3:Y:S02]  /*7b80*/  SYNCS.PHASECHK.TRANS64.TRYWAIT P0, [R3+URZ], R0 ;  /* 0x00000000030075a7 */ /* 0x0044e4000800017f */
[----:B---3--:R-:W-:Y:S05]  /*7b90*/  @!P0 NANOSLEEP.SYNCS 0x989680 ;  /* 0x009896800000895d */ /* 0x008fea0003900000 */
[----:B------:R-:W3:Y:S02]  /*7ba0*/  @!P0 SYNCS.PHASECHK.TRANS64 P0, [R3+URZ], R0 ;  /* 0x00000000030085a7 */ /* 0x000ee4000800007f */
[----:B---3--:R-:W-:Y:S05]  /*7bb0*/  @!P0 BRA `(.L_x_210) ;  /* 0xfffffffc00f08947 */ /* 0x008fea000383ffff */
.L_x_187:
[----:B------:R-:W-:Y:S05]  /*7bc0*/  BSYNC B0 ;  /* 0x0000000000007941 */ /* 0x000fea0003800000 */
.L_x_186:
[----:B------:R-:W-:Y:S05]  /*7bd0*/  EXIT ;  /* 0x000000000000794d */ /* 0x000fea0003800000 */
.L_x_22:
[----:B----4-:R4:W0:Y:S02]  /*7be0*/  SYNCS.PHASECHK.TRANS64.TRYWAIT P1, [R3+URZ], R0 ;  /* 0x00000000030075a7 */ /* 0x010824000802017f */
[----:B0-----:R-:W-:Y:S05]  /*7bf0*/  @!P1 NANOSLEEP.SYNCS 0x989680 ;  /* 0x009896800000995d */ /* 0x001fea0003900000 */
[----:B------:R-:W0:Y:S02]  /*7c00*/  @!P1 SYNCS.PHASECHK.TRANS64 P1, [R3+URZ], R0 ;  /* 0x00000000030095a7 */ /* 0x000e24000802007f */
[----:B0-----:R-:W-:Y:S05]  /*7c10*/  @!P1 BRA `(.L_x_22) ;  /* 0xfffffffc00f09947 */ /* 0x001fea000383ffff */
[----:B------:R-:W-:Y:S05]  /*7c20*/  BRA `(.L_x_21) ;  /* 0xffffff9800d87947 */ /* 0x000fea000383ffff */
.L_x_27:
[----:B-1----:R1:W3:Y:S02]  /*7c30*/  SYNCS.PHASECHK.TRANS64.TRYWAIT P1, [R5+URZ], R4 ;  /* 0x00000004050075a7 */ /* 0x0022e4000802017f */
[----:B---3--:R-:W-:Y:S05]  /*7c40*/  @!P1 NANOSLEEP.SYNCS 0x989680 ;  /* 0x009896800000995d */ /* 0x008fea0003900000 */
[----:B------:R-:W3:Y:S02]  /*7c50*/  @!P1 SYNCS.PHASECHK.TRANS64 P1, [R5+URZ], R4 ;  /* 0x00000004050095a7 */ /* 0x000ee4000802007f */
[----:B---3--:R-:W-:Y:S05]  /*7c60*/  @!P1 BRA `(.L_x_27) ;  /* 0xfffffffc00f09947 */ /* 0x008fea000383ffff */
[----:B------:R-:W-:Y:S05]  /*7c70*/  BRA `(.L_x_26) ;  /* 0xffffff9c00807947 */ /* 0x000fea000383ffff */
.L_x_174:
[----:B------:R-:W-:Y:S01]  /*7c80*/  BSSY B1, `(.L_x_211) ;  /* 0x0000006000017945 */ /* 0x000fe20003800000 */
[----:B------:R-:W-:-:S07]  /*7c90*/  IMAD.MOV.U32 R15, RZ, RZ, -0x1 ;  /* 0xffffffffff0f7424 */ /* 0x000fce00078e00ff */
[----:B------:R-:W-:Y:S05]  /*7ca0*/  WARPSYNC.COLLECTIVE R15, `(.L_x_212) ;  /* 0x000000000f0c7348 */ /* 0x000fea0003c00000 */
[----:B------:R-:W-:Y:S02]  /*7cb0*/  ELECT P6, UR62, PT ;  /* 0x00000000003e782f */ /* 0x000fe400038c0000 */
[----:B------:R-:W-:Y:S01]  /*7cc0*/  MOV R14, UR62 ;  /* 0x0000003e000e7c02 */ /* 0x000fe20008000f00 */
[----:B------:R-:W-:Y:S10]  /*7cd0*/  ENDCOLLECTIVE ;  /* 0x000000000000791b */ /* 0x000ff40003800000 */
.L_x_212:
[----:B------:R-:W-:Y:S05]  /*7ce0*/  BSYNC B1 ;  /* 0x0000000000017941 */ /* 0x000fea0003800000 */
.L_x_211:
[----:B------:R-:W-:Y:S05]  /*7cf0*/  BRA `(.L_x_213) ;  /* 0xffffffe400bc7947 */ /* 0x000fea000383ffff */
.L_x_177:
[----:B0-----:R0:W1:Y:S02]  /*7d00*/  SYNCS.PHASECHK.TRANS64.TRYWAIT P0, [R14+URZ+0xb0], R7 ;  /* 0x0000b0070e0075a7 */ /* 0x001064000800017f */
[----:B-1----:R-:W-:Y:S05]  /*7d10*/  @!P0 NANOSLEEP.SYNCS 0x989680 ;  /* 0x009896800000895d */ /* 0x002fea0003900000 */
[----:B------:R-:W1:Y:S02]  /*7d20*/  @!P0 SYNCS.PHASECHK.TRANS64 P0, [R14+URZ+0xb0], R7 ;  /* 0x0000b0070e0085a7 */ /* 0x000e64000800007f */
[----:B-1----:R-:W-:Y:S05]  /*7d30*/  @!P0 BRA `(.L_x_177) ;  /* 0xfffffffc00f08947 */ /* 0x002fea000383ffff */
[----:B------:R-:W-:Y:S05]  /*7d40*/  BRA `(.L_x_214) ;  /* 0xffffffe400f87947 */ /* 0x000fea000383ffff */
.L_x_185:
[----:B------:R-:W-:Y:S01]  /*7d50*/  BSSY B0, `(.L_x_215) ;  /* 0x0000006000007945 */ /* 0x000fe20003800000 */
[----:B------:R-:W-:-:S07]  /*7d60*/  IMAD.MOV.U32 R15, RZ, RZ, -0x1 ;  /* 0xffffffffff0f7424 */ /* 0x000fce00078e00ff */
[----:B------:R-:W-:Y:S05]  /*7d70*/  WARPSYNC.COLLECTIVE R15, `(.L_x_216) ;  /* 0x000000000f0c7348 */ /* 0x000fea0003c00000 */
[----:B------:R-:W-:Y:S02]  /*7d80*/  ELECT P6, UR62, PT ;  /* 0x00000000003e782f */ /* 0x000fe400038c0000 */
[----:B------:R-:W-:Y:S01]  /*7d90*/  MOV R14, UR62 ;  /* 0x0000003e000e7c02 */ /* 0x000fe20008000f00 */
[----:B------:R-:W-:Y:S10]  /*7da0*/  ENDCOLLECTIVE ;  /* 0x000000000000791b */ /* 0x000ff40003800000 */
.L_x_216:
[----:B------:R-:W-:Y:S05]  /*7db0*/  BSYNC B0 ;  /* 0x0000000000007941 */ /* 0x000fea0003800000 */
.L_x_215:
[----:B------:R-:W-:Y:S05]  /*7dc0*/  BRA `(.L_x_217) ;  /* 0xfffffff000487947 */ /* 0x000fea000383ffff */
.L_x_189:
[----:B0-----:R0:W1:Y:S02]  /*7dd0*/  SYNCS.PHASECHK.TRANS64.TRYWAIT P0, [R7+URZ], R2 ;  /* 0x00000002070075a7 */ /* 0x001064000800017f */
[----:B-1----:R-:W-:Y:S05]  /*7de0*/  @!P0 NANOSLEEP.SYNCS 0x989680 ;  /* 0x009896800000895d */ /* 0x002fea0003900000 */
[----:B------:R-:W1:Y:S02]  /*7df0*/  @!P0 SYNCS.PHASECHK.TRANS64 P0, [R7+URZ], R2 ;  /* 0x00000002070085a7 */ /* 0x000e64000800007f */
[----:B-1----:R-:W-:Y:S05]  /*7e00*/  @!P0 BRA `(.L_x_189) ;  /* 0xfffffffc00f08947 */ /* 0x002fea000383ffff */
[----:B------:R-:W-:Y:S05]  /*7e10*/  BRA `(.L_x_218) ;  /* 0xfffffff000887947 */ /* 0x000fea000383ffff */
.L_x_190:
[----:B0-----:R0:W1:Y:S02]  /*7e20*/  SYNCS.PHASECHK.TRANS64.TRYWAIT P0, [R9+URZ], R4 ;  /* 0x00000004090075a7 */ /* 0x001064000800017f */
[----:B-1----:R-:W-:Y:S05]  /*7e30*/  @!P0 NANOSLEEP.SYNCS 0x989680 ;  /* 0x009896800000895d */ /* 0x002fea0003900000 */
[----:B------:R-:W1:Y:S02]  /*7e40*/  @!P0 SYNCS.PHASECHK.TRANS64 P0, [R9+URZ], R4 ;  /* 0x00000004090085a7 */ /* 0x000e64000800007f */
[----:B-1----:R-:W-:Y:S05]  /*7e50*/  @!P0 BRA `(.L_x_190) ;  /* 0xfffffffc00f08947 */ /* 0x002fea000383ffff */
[----:B------:R-:W-:Y:S05]  /*7e60*/  BRA `(.L_x_219) ;  /* 0xfffffff000987947 */ /* 0x000fea000383ffff */
.L_x_191:
[----:B0-----:R0:W1:Y:S02]  /*7e70*/  SYNCS.PHASECHK.TRANS64.TRYWAIT P0, [R6+URZ], R5 ;  /* 0x00000005060075a7 */ /* 0x001064000800017f */
[----:B-1----:R-:W-:Y:S05]  /*7e80*/  @!P0 NANOSLEEP.SYNCS 0x989680 ;  /* 0x009896800000895d */ /* 0x002fea0003900000 */
[----:B------:R-:W1:Y:S02]  /*7e90*/  @!P0 SYNCS.PHASECHK.TRANS64 P0, [R6+URZ], R5 ;  /* 0x00000005060085a7 */ /* 0x000e64000800007f */
[----:B-1----:R-:W-:Y:S05]  /*7ea0*/  @!P0 BRA `(.L_x_191) ;  /* 0xfffffffc00f08947 */ /* 0x002fea000383ffff */
[----:B------:R-:W-:Y:S05]  /*7eb0*/  BRA `(.L_x_220) ;  /* 0xfffffff000a87947 */ /* 0x000fea000383ffff */
.L_x_192:
[----:B0-----:R0:W1:Y:S02]  /*7ec0*/  SYNCS.PHASECHK.TRANS64.TRYWAIT P0, [R9+URZ], R4 ;  /* 0x00000004090075a7 */ /* 0x001064000800017f */
[----:B-1----:R-:W-:Y:S05]  /*7ed0*/  @!P0 NANOSLEEP.SYNCS 0x989680 ;  /* 0x009896800000895d */ /* 0x002fea0003900000 */
[----:B------:R-:W1:Y:S02]  /*7ee0*/  @!P0 SYNCS.PHASECHK.TRANS64 P0, [R9+URZ], R4 ;  /* 0x00000004090085a7 */ /* 0x000e64000800007f */
[----:B-1----:R-:W-:Y:S05]  /*7ef0*/  @!P0 BRA `(.L_x_192) ;  /* 0xfffffffc00f08947 */ /* 0x002fea000383ffff */
[----:B------:R-:W-:Y:S05]  /*7f00*/  BRA `(.L_x_221) ;  /* 0xfffffff000b87947 */ /* 0x000fea000383ffff */
.L_x_193:
[----:B0-----:R0:W1:Y:S02]  /*7f10*/  SYNCS.PHASECHK.TRANS64.TRYWAIT P0, [R6+URZ], R5 ;  /* 0x00000005060075a7 */ /* 0x001064000800017f */
[----:B-1----:R-:W-:Y:S05]  /*7f20*/  @!P0 NANOSLEEP.SYNCS 0x989680 ;  /* 0x009896800000895d */ /* 0x002fea0003900000 */
[----:B------:R-:W1:Y:S02]  /*7f30*/  @!P0 SYNCS.PHASECHK.TRANS64 P0, [R6+URZ], R5 ;  /* 0x00000005060085a7 */ /* 0x000e64000800007f */
[----:B-1----:R-:W-:Y:S05]  /*7f40*/  @!P0 BRA `(.L_x_193) ;  /* 0xfffffffc00f08947 */ /* 0x002fea000383ffff */
[----:B------:R-:W-:Y:S05]  /*7f50*/  BRA `(.L_x_222) ;  /* 0xfffffff000c87947 */ /* 0x000fea000383ffff */
.L_x_194:
[----:B0-----:R0:W1:Y:S02]  /*7f60*/  SYNCS.PHASECHK.TRANS64.TRYWAIT P0, [R9+URZ], R4 ;  /* 0x00000004090075a7 */ /* 0x001064000800017f */
[----:B-1----:R-:W-:Y:S05]  /*7f70*/  @!P0 NANOSLEEP.SYNCS 0x989680 ;  /* 0x009896800000895d */ /* 0x002fea0003900000 */
[----:B------:R-:W1:Y:S02]  /*7f80*/  @!P0 SYNCS.PHASECHK.TRANS64 P0, [R9+URZ], R4 ;  /* 0x00000004090085a7 */ /* 0x000e64000800007f */
[----:B-1----:R-:W-:Y:S05]  /*7f90*/  @!P0 BRA `(.L_x_194) ;  /* 0xfffffffc00f08947 */ /* 0x002fea000383ffff */
[----:B------:R-:W-:Y:S05]  /*7fa0*/  BRA `(.L_x_223) ;  /* 0xfffffff000d87947 */ /* 0x000fea000383ffff */
.L_x_195:
[----:B0-----:R0:W1:Y:S02]  /*7fb0*/  SYNCS.PHASECHK.TRANS64.TRYWAIT P0, [R6+URZ], R5 ;  /* 0x00000005060075a7 */ /* 0x001064000800017f */
[----:B-1----:R-:W-:Y:S05]  /*7fc0*/  @!P0 NANOSLEEP.SYNCS 0x989680 ;  /* 0x009896800000895d */ /* 0x002fea0003900000 */
[----:B------:R-:W1:Y:S02]  /*7fd0*/  @!P0 SYNCS.PHASECHK.TRANS64 P0, [R6+URZ], R5 ;  /* 0x00000005060085a7 */ /* 0x000e64000800007f */
[----:B-1----:R-:W-:Y:S05]  /*7fe0*/  @!P0 BRA `(.L_x_195) ;  /* 0xfffffffc00f08947 */ /* 0x002fea000383ffff */
[----:B------:R-:W-:Y:S05]  /*7ff0*/  BRA `(.L_x_224) ;  /* 0xfffffff000e87947 */ /* 0x000fea000383ffff */
.L_x_196:
[----:B0-----:R0:W1:Y:S02]  /*8000*/  SYNCS.PHASECHK.TRANS64.TRYWAIT P0, [R9+URZ], R4 ;  /* 0x00000004090075a7 */ /* 0x001064000800017f */
[----:B-1----:R-:W-:Y:S05]  /*8010*/  @!P0 NANOSLEEP.SYNCS 0x989680 ;  /* 0x009896800000895d */ /* 0x002fea0003900000 */
[----:B------:R-:W1:Y:S02]  /*8020*/  @!P0 SYNCS.PHASECHK.TRANS64 P0, [R9+URZ], R4 ;  /* 0x00000004090085a7 */ /* 0x000e64000800007f */
[----:B-1----:R-:W-:Y:S05]  /*8030*/  @!P0 BRA `(.L_x_196) ;  /* 0xfffffffc00f08947 */ /* 0x002fea000383ffff */
[----:B------:R-:W-:Y:S05]  /*8040*/  BRA `(.L_x_225) ;  /* 0xfffffff000f87947 */ /* 0x000fea000383ffff */
.L_x_197:
[----:B0-----:R0:W1:Y:S02]  /*8050*/  SYNCS.PHASECHK.TRANS64.TRYWAIT P0, [R6+URZ], R5 ;  /* 0x00000005060075a7 */ /* 0x001064000800017f */
[----:B-1----:R-:W-:Y:S05]  /*8060*/  @!P0 NANOSLEEP.SYNCS 0x989680 ;  /* 0x009896800000895d */ /* 0x002fea0003900000 */
[----:B------:R-:W1:Y:S02]  /*8070*/  @!P0 SYNCS.PHASECHK.TRANS64 P0, [R6+URZ], R5 ;  /* 0x00000005060085a7 */ /* 0x000e64000800007f */
[----:B-1----:R-:W-:Y:S05]  /*8080*/  @!P0 BRA `(.L_x_197) ;  /* 0xfffffffc00f08947 */ /* 0x002fea000383ffff */
[----:B------:R-:W-:Y:S05]  /*8090*/  BRA `(.L_x_226) ;  /* 0xfffffff400087947 */ /* 0x000fea000383ffff */
.L_x_198:
[----:B0-----:R0:W1:Y:S02]  /*80a0*/  SYNCS.PHASECHK.TRANS64.TRYWAIT P0, [R9+URZ], R4 ;  /* 0x00000004090075a7 */ /* 0x001064000800017f */
[----:B-1----:R-:W-:Y:S05]  /*80b0*/  @!P0 NANOSLEEP.SYNCS 0x989680 ;  /* 0x009896800000895d */ /* 0x002fea0003900000 */
[----:B------:R-:W1:Y:S02]  /*80c0*/  @!P0 SYNCS.PHASECHK.TRANS64 P0, [R9+URZ], R4 ;  /* 0x00000004090085a7 */ /* 0x000e64000800007f */
[----:B-1----:R-:W-:Y:S05]  /*80d0*/  @!P0 BRA `(.L_x_198) ;  /* 0xfffffffc00f08947 */ /* 0x002fea000383ffff */
[----:B------:R-:W-:Y:S05]  /*80e0*/  BRA `(.L_x_227) ;  /* 0xfffffff400187947 */ /* 0x000fea000383ffff */
.L_x_199:
[----:B0-----:R0:W1:Y:S02]  /*80f0*/  SYNCS.PHASECHK.TRANS64.TRYWAIT P0, [R6+URZ], R5 ;  /* 0x00000005060075a7 */ /* 0x001064000800017f */
[----:B-1----:R-:W-:Y:S05]  /*8100*/  @!P0 NANOSLEEP.SYNCS 0x989680 ;  /* 0x009896800000895d */ /* 0x002fea0003900000 */
[----:B------:R-:W1:Y:S02]  /*8110*/  @!P0 SYNCS.PHASECHK.TRANS64 P0, [R6+URZ], R5 ;  /* 0x00000005060085a7 */ /* 0x000e64000800007f */
[----:B-1----:R-:W-:Y:S05]  /*8120*/  @!P0 BRA `(.L_x_199) ;  /* 0xfffffffc00f08947 */ /* 0x002fea000383ffff */
[----:B------:R-:W-:Y:S05]  /*8130*/  BRA `(.L_x_228) ;  /* 0xfffffff400287947 */ /* 0x000fea000383ffff */
.L_x_200:
[----:B0-----:R0:W1:Y:S02]  /*8140*/  SYNCS.PHASECHK.TRANS64.TRYWAIT P0, [R9+URZ], R4 ;  /* 0x00000004090075a7 */ /* 0x001064000800017f */
[----:B-1----:R-:W-:Y:S05]  /*8150*/  @!P0 NANOSLEEP.SYNCS 0x989680 ;  /* 0x009896800000895d */ /* 0x002fea0003900000 */
[----:B------:R-:W1:Y:S02]  /*8160*/  @!P0 SYNCS.PHASECHK.TRANS64 P0, [R9+URZ], R4 ;  /* 0x00000004090085a7 */ /* 0x000e64000800007f */
[----:B-1----:R-:W-:Y:S05]  /*8170*/  @!P0 BRA `(.L_x_200) ;  /* 0xfffffffc00f08947 */ /* 0x002fea000383ffff */
[----:B------:R-:W-:Y:S05]  /*8180*/  BRA `(.L_x_229) ;  /* 0xfffffff400387947 */ /* 0x000fea000383ffff */
.L_x_201:
[----:B0-----:R0:W1:Y:S02]  /*8190*/  SYNCS.PHASECHK.TRANS64.TRYWAIT P0, [R6+URZ], R5 ;  /* 0x00000005060075a7 */ /* 0x001064000800017f */
[----:B-1----:R-:W-:Y:S05]  /*81a0*/  @!P0 NANOSLEEP.SYNCS 0x989680 ;  /* 0x009896800000895d */ /* 0x002fea0003900000 */
[----:B------:R-:W1:Y:S02]  /*81b0*/  @!P0 SYNCS.PHASECHK.TRANS64 P0, [R6+URZ], R5 ;  /* 0x00000005060085a7 */ /* 0x000e64000800007f */
[----:B-1----:R-:W-:Y:S05]  /*81c0*/  @!P0 BRA `(.L_x_201) ;  /* 0xfffffffc00f08947 */ /* 0x002fea000383ffff */
[----:B------:R-:W-:Y:S05]  /*81d0*/  BRA `(.L_x_230) ;  /* 0xfffffff400487947 */ /* 0x000fea000383ffff */
.L_x_202:
[----:B0-----:R0:W1:Y:S02]  /*81e0*/  SYNCS.PHASECHK.TRANS64.TRYWAIT P0, [R9+URZ], R4 ;  /* 0x00000004090075a7 */ /* 0x001064000800017f */
[----:B-1----:R-:W-:Y:S05]  /*81f0*/  @!P0 NANOSLEEP.SYNCS 0x989680 ;  /* 0x009896800000895d */ /* 0x002fea0003900000 */
[----:B------:R-:W1:Y:S02]  /*8200*/  @!P0 SYNCS.PHASECHK.TRANS64 P0, [R9+URZ], R4 ;  /* 0x00000004090085a7 */ /* 0x000e64000800007f */
[----:B-1----:R-:W-:Y:S05]  /*8210*/  @!P0 BRA `(.L_x_202) ;  /* 0xfffffffc00f08947 */ /* 0x002fea000383ffff */
[----:B------:R-:W-:Y:S05]  /*8220*/  BRA `(.L_x_231) ;  /* 0xfffffff400587947 */ /* 0x000fea000383ffff */
.L_x_203:
[----:B0-----:R0:W1:Y:S02]  /*8230*/  SYNCS.PHASECHK.TRANS64.TRYWAIT P0, [R6+URZ], R5 ;  /* 0x00000005060075a7 */ /* 0x001064000800017f */
[----:B-1----:R-:W-:Y:S05]  /*8240*/  @!P0 NANOSLEEP.SYNCS 0x989680 ;  /* 0x009896800000895d */ /* 0x002fea0003900000 */
[----:B------:R-:W1:Y:S02]  /*8250*/  @!P0 SYNCS.PHASECHK.TRANS64 P0, [R6+URZ], R5 ;  /* 0x00000005060085a7 */ /* 0x000e64000800007f */
[----:B-1----:R-:W-:Y:S05]  /*8260*/  @!P0 BRA `(.L_x_203) ;  /* 0xfffffffc00f08947 */ /* 0x002fea000383ffff */
[----:B------:R-:W-:Y:S05]  /*8270*/  BRA `(.L_x_232) ;  /* 0xfffffff400687947 */ /* 0x000fea000383ffff */
.L_x_204:
[----:B0-----:R0:W1:Y:S02]  /*8280*/  SYNCS.PHASECHK.TRANS64.TRYWAIT P0, [R9+URZ], R4 ;  /* 0x00000004090075a7 */ /* 0x001064000800017f */
[----:B-1----:R-:W-:Y:S05]  /*8290*/  @!P0 NANOSLEEP.SYNCS 0x989680 ;  /* 0x009896800000895d */ /* 0x002fea0003900000 */
[----:B------:R-:W1:Y:S02]  /*82a0*/  @!P0 SYNCS.PHASECHK.TRANS64 P0, [R9+URZ], R4 ;  /* 0x00000004090085a7 */ /* 0x000e64000800007f */
[----:B-1----:R-:W-:Y:S05]  /*82b0*/  @!P0 BRA `(.L_x_204) ;  /* 0xfffffffc00f08947 */ /* 0x002fea000383ffff */
[----:B------:R-:W-:Y:S05]  /*82c0*/  BRA `(.L_x_233) ;  /* 0xfffffff400787947 */ /* 0x000fea000383ffff */
.L_x_205:
[----:B0-----:R0:W1:Y:S02]  /*82d0*/  SYNCS.PHASECHK.TRANS64.TRYWAIT P0, [R6+URZ], R5 ;  /* 0x00000005060075a7 */ /* 0x001064000800017f */
[----:B-1----:R-:W-:Y:S05]  /*82e0*/  @!P0 NANOSLEEP.SYNCS 0x989680 ;  /* 0x009896800000895d */ /* 0x002fea0003900000 */
[----:B------:R-:W1:Y:S02]  /*82f0*/  @!P0 SYNCS.PHASECHK.TRANS64 P0, [R6+URZ], R5 ;  /* 0x00000005060085a7 */ /* 0x000e64000800007f */
[----:B-1----:R-:W-:Y:S05]  /*8300*/  @!P0 BRA `(.L_x_205) ;  /* 0xfffffffc00f08947 */ /* 0x002fea000383ffff */
[----:B------:R-:W-:Y:S05]  /*8310*/  BRA `(.L_x_234) ;  /* 0xfffffff400887947 */ /* 0x000fea000383ffff */
.L_x_206:
[----:B0-----:R0:W1:Y:S02]  /*8320*/  SYNCS.PHASECHK.TRANS64.TRYWAIT P0, [R9+URZ], R4 ;  /* 0x00000004090075a7 */ /* 0x001064000800017f */
[----:B-1----:R-:W-:Y:S05]  /*8330*/  @!P0 NANOSLEEP.SYNCS 0x989680 ;  /* 0x009896800000895d */ /* 0x002fea0003900000 */
[----:B------:R-:W1:Y:S02]  /*8340*/  @!P0 SYNCS.PHASECHK.TRANS64 P0, [R9+URZ], R4 ;  /* 0x00000004090085a7 */ /* 0x000e64000800007f */
[----:B-1----:R-:W-:Y:S05]  /*8350*/  @!P0 BRA `(.L_x_206) ;  /* 0xfffffffc00f08947 */ /* 0x002fea000383ffff */
[----:B------:R-:W-:Y:S05]  /*8360*/  BRA `(.L_x_235) ;  /* 0xfffffff400987947 */ /* 0x000fea000383ffff */
.L_x_207:
[----:B0-----:R0:W1:Y:S02]  /*8370*/  SYNCS.PHASECHK.TRANS64.TRYWAIT P0, [R6+URZ], R5 ;  /* 0x00000005060075a7 */ /* 0x001064000800017f */
[----:B-1----:R-:W-:Y:S05]  /*8380*/  @!P0 NANOSLEEP.SYNCS 0x989680 ;  /* 0x009896800000895d */ /* 0x002fea0003900000 */
[----:B------:R-:W1:Y:S02]  /*8390*/  @!P0 SYNCS.PHASECHK.TRANS64 P0, [R6+URZ], R5 ;  /* 0x00000005060085a7 */ /* 0x000e64000800007f */
[----:B-1----:R-:W-:Y:S05]  /*83a0*/  @!P0 BRA `(.L_x_207) ;  /* 0xfffffffc00f08947 */ /* 0x002fea000383ffff */
[----:B------:R-:W-:Y:S05]  /*83b0*/  BRA `(.L_x_236) ;  /* 0xfffffff400a87947 */ /* 0x000fea000383ffff */
.L_x_208:
[----:B0-----:R0:W1:Y:S02]  /*83c0*/  SYNCS.PHASECHK.TRANS64.TRYWAIT P0, [R9+URZ], R4 ;  /* 0x00000004090075a7 */ /* 0x001064000800017f */
[----:B-1----:R-:W-:Y:S05]  /*83d0*/  @!P0 NANOSLEEP.SYNCS 0x989680 ;  /* 0x009896800000895d */ /* 0x002fea0003900000 */
[----:B------:R-:W1:Y:S02]  /*83e0*/  @!P0 SYNCS.PHASECHK.TRANS64 P0, [R9+URZ], R4 ;  /* 0x00000004090085a7 */ /* 0x000e64000800007f */
[----:B-1----:R-:W-:Y:S05]  /*83f0*/  @!P0 BRA `(.L_x_208) ;  /* 0xfffffffc00f08947 */ /* 0x002fea000383ffff */
[----:B------:R-:W-:Y:S05]  /*8400*/  BRA `(.L_x_237) ;  /* 0xfffffff400b87947 */ /* 0x000fea000383ffff */
.L_x_209:
[----:B-1----:R1:W2:Y:S02]  /*8410*/  SYNCS.PHASECHK.TRANS64.TRYWAIT P0, [R6+URZ], R5 ;  /* 0x00000005060075a7 */ /* 0x0022a4000800017f */
[----:B--2---:R-:W-:Y:S05]  /*8420*/  @!P0 NANOSLEEP.SYNCS 0x989680 ;  /* 0x009896800000895d */ /* 0x004fea0003900000 */
[----:B------:R-:W2:Y:S02]  /*8430*/  @!P0 SYNCS.PHASECHK.TRANS64 P0, [R6+URZ], R5 ;  /* 0x00000005060085a7 */ /* 0x000ea4000800007f */
[----:B--2---:R-:W-:Y:S05]  /*8440*/  @!P0 BRA `(.L_x_209) ;  /* 0xfffffffc00f08947 */ /* 0x004fea000383ffff */
[----:B------:R-:W-:Y:S05]  /*8450*/  BRA `(.L_x_238) ;  /* 0xfffffff400c07947 */ /* 0x000fea000383ffff */
.L_x_239:
[----:B------:R-:W-:-:S00]  /*8460*/  BRA `(.L_x_239) ;  /* 0xfffffffc00fc7947 */ /* 0x000fc0000383ffff */
[----:B------:R-:W-:-:S00]  /*8470*/  NOP ;  /* 0x0000000000007918 */ /* 0x000fc00000000000 */
        /* <DEDUP_REMOVED lines=8> */
.L_x_240:


//--------------------- .nv.global.init           --------------------------
	.section	.nv.global.init,"aw",@progbits
.nv.global.init:
	.type		$str$22,@object
	.size		$str$22,($str$23 - $str$22)
$str$22:
        /*0000*/ 	.byte	0x6b, 0x5f, 0x74, 0x69, 0x6c, 0x65, 0x5f, 0x63, 0x6f, 0x75, 0x6e, 0x74, 0x20, 0x3e, 0x3d, 0x20
        /*0010*/ 	.byte	0x31, 0x00
	.type		$str$23,@object
	.size		$str$23,(__unnamed_1 - $str$23)
$str$23:
        /*0012*/ 	.byte	0x2f, 0x74, 0x6d, 0x70, 0x2f, 0x63, 0x75, 0x74, 0x6c, 0x61, 0x73, 0x73, 0x5f, 0x73, 0x77, 0x65
        /*0022*/ 	.byte	0x65, 0x70, 0x5f, 0x73, 0x72, 0x63, 0x2f, 0x69, 0x6e, 0x63, 0x6c, 0x75, 0x64, 0x65, 0x2f, 0x63
        /*0032*/ 	.byte	0x75, 0x74, 0x6c, 0x61, 0x73, 0x73, 0x2f, 0x67, 0x65, 0x6d, 0x6d, 0x2f, 0x63, 0x6f, 0x6c, 0x6c
        /*0042*/ 	.byte	0x65, 0x63, 0x74, 0x69, 0x76, 0x65, 0x2f, 0x73, 0x6d, 0x39, 0x30, 0x5f, 0x6d, 0x6d, 0x61, 0x5f
        /*0052*/ 	.byte	0x74, 0x6d, 0x61, 0x5f, 0x67, 0x6d, 0x6d, 0x61, 0x5f, 0x73, 0x73, 0x5f, 0x77, 0x61, 0x72, 0x70
        /*0062*/ 	.byte	0x73, 0x70, 0x65, 0x63, 0x69, 0x61, 0x6c, 0x69, 0x7a, 0x65, 0x64, 0x2e, 0x68, 0x70, 0x70, 0x00
	.type		__unnamed_1,@object
	.size		__unnamed_1,(.L_0 - __unnamed_1)
__unnamed_1:
        /*0072*/ 	.byte	0x76, 0x6f, 0x69, 0x64, 0x20, 0x63, 0x75, 0x74, 0x6c, 0x61, 0x73, 0x73, 0x3a, 0x3a, 0x67, 0x65
        /* <DEDUP_REMOVED lines=173> */
        /*0b52*/ 	.byte	0x5d, 0x00
.L_0:


//--------------------- .nv.shared._ZN7cutlass13device_kernelINS_4gemm6kernel13GemmUniversalIN4cute5tupleIJiiiiEEENS1_10collective13CollectiveMmaINS1_34MainloopSm90TmaGmmaWarpSpecializedILi22ENS5_IJNS4_1CILi2EEESB_NSA_ILi1EEEEEENS1_35KernelTmaWarpSpecializedCooperativeEEENS5_IJNSA_ILi256EEENSA_ILi64EEENSA_ILi32EEEEEEaNS5_IJlSC_lEEEaSK_NS4_8TiledMMAINS4_8MMA_AtomIJNS4_4SM904GMMA26MMA_64x64x32_S32S8S8_SS_TNEEEENS4_6LayoutINS5_IJSB_SC_SC_EEENS5_IJSC_NSA_ILi0EEEST_EEEEENS5_IJNS4_10UnderscoreESW_SW_EEEEENS4_23SM90_TMA_LOAD_MULTICASTENS4_14ComposedLayoutINS4_7SwizzleILi1ELi4ELi3EEENS4_18smem_ptr_flag_bitsILi8EEENSR_INS5_IJNSA_ILi8EEESI_EEENS5_IJSI_SC_EEEEEEEvNS4_8identityESZ_S19_vS1A_EENS_8epilogue10collective6detail29Sm90TmaWarpSpecializedAdapterINS1D_15DefaultEpilogueIaSK_SK_NS1C_6thread17LinearCombinationIaLi1EiiLNS1H_9ScaleType4KindE0ELNS_15FloatRoundStyleE2EaEENS1_15EpilogueDefaultEEEEEvvEEEEvNT_6ParamsE --------------------------
	.section	.nv.shared._ZN7cutlass13device_kernelINS_4gemm6kernel13GemmUniversalIN4cute5tupleIJiiiiEEENS1_10collective13CollectiveMmaINS1_34MainloopSm90TmaGmmaWarpSpecializedILi22ENS5_IJNS4_1CILi2EEESB_NSA_ILi1EEEEEENS1_35KernelTmaWarpSpecializedCooperativeEEENS5_IJNSA_ILi256EEENSA_ILi64EEENSA_ILi32EEEEEEaNS5_IJlSC_lEEEaSK_NS4_8TiledMMAINS4_8MMA_AtomIJNS4_4SM904GMMA26MMA_64x64x32_S32S8S8_SS_TNEEEENS4_6LayoutINS5_IJSB_SC_SC_EEENS5_IJSC_NSA_ILi0EEEST_EEEEENS5_IJNS4_10UnderscoreESW_SW_EEEEENS4_23SM90_TMA_LOAD_MULTICASTENS4_14ComposedLayoutINS4_7SwizzleILi1ELi4ELi3EEENS4_18smem_ptr_flag_bitsILi8EEENSR_INS5_IJNSA_ILi8EEESI_EEENS5_IJSI_SC_EEEEEEEvNS4_8identityESZ_S19_vS1A_EENS_8epilogue10collective6detail29Sm90TmaWarpSpecializedAdapterINS1D_15DefaultEpilogueIaSK_SK_NS1C_6thread17LinearCombinationIaLi1EiiLNS1H_9ScaleType4KindE0ELNS_15FloatRoundStyleE2EaEENS1_15EpilogueDefaultEEEEEvvEEEEvNT_6ParamsE,"aw",@nobits
	.sectionflags	@""
	.align	16
	.zero		1024


//--------------------- .nv.shared.reserved.0     --------------------------
	.section	.nv.shared.reserved.0,"aw",@nobits
	.weak		__nv_reservedSMEM_offset_0_alias
	.size		__nv_reservedSMEM_offset_0_alias, 0, 0
	.other		__nv_reservedSMEM_offset_0_alias,@"STO_CUDA_RESERVED_SHARED STV_DEFAULT"
__nv_reservedSMEM_offset_0_alias:
	.zero		0


//--------------------- .nv.global                --------------------------
	.section	.nv.global,"aw",@nobits
.nv.global:
	.type		_ZN40_INTERNAL_bfae564f_4_k_cu_ecabdce2_194364cute1_E,@object
	.size		_ZN40_INTERNAL_bfae564f_4_k_cu_ecabdce2_194364cute1_E,(_ZN40_INTERNAL_bfae564f_4_k_cu_ecabdce2_194364cuda3std3__45__cpo6cbeginE - _ZN40_INTERNAL_bfae564f_4_k_cu_ecabdce2_194364cute1_E)
_ZN40_INTERNAL_bfae564f_4_k_cu_ecabdce2_194364cute1_E:
	.zero		1
	.type		_ZN40_INTERNAL_bfae564f_4_k_cu_ecabdce2_194364cuda3std3__45__cpo6cbeginE,@object
	.size		_ZN40_INTERNAL_bfae564f_4_k_cu_ecabdce2_194364cuda3std3__45__cpo6cbeginE,(_ZN40_INTERNAL_bfae564f_4_k_cu_ecabdce2_194364cuda3std3__48in_placeE - _ZN40_INTERNAL_bfae564f_4_k_cu_ecabdce2_194364cuda3std3__45__cpo6cbeginE)
_ZN40_INTERNAL_bfae564f_4_k_cu_ecabdce2_194364cuda3std3__45__cpo6cbeginE:
	.zero		1
	.type		_ZN40_INTERNAL_bfae564f_4_k_cu_ecabdce2_194364cuda3std3__48in_placeE,@object
	.size		_ZN40_INTERNAL_bfae564f_4_k_cu_ecabdce2_194364cuda3std3__48in_placeE,(_ZN40_INTERNAL_bfae564f_4_k_cu_ecabdce2_194364cuda3std6ranges3__45__cpo9iter_moveE - _ZN40_INTERNAL_bfae564f_4_k_cu_ecabdce2_194364cuda3std3__48in_placeE)
_ZN40_INTERNAL_bfae564f_4_k_cu_ecabdce2_194364cuda3std3__48in_placeE:
	.zero		1
	.type		_ZN40_INTERNAL_bfae564f_4_k_cu_ecabdce2_194364cuda3std6ranges3__45__cpo9iter_moveE,@object
	.size		_ZN40_INTERNAL_bfae564f_4_k_cu_ecabdce2_194364cuda3std6ranges3__45__cpo9iter_moveE,(_ZN40_INTERNAL_bfae564f_4_k_cu_ecabdce2_194364cuda3std3__45__cpo5beginE - _ZN40_INTERNAL_bfae564f_4_k_cu_ecabdce2_194364cuda3std6ranges3__45__cpo9iter_moveE)
_ZN40_INTERNAL_bfae564f_4_k_cu_ecabdce2_194364cuda3std6ranges3__45__cpo9iter_moveE:
	.zero		1
	.type		_ZN40_INTERNAL_bfae564f_4_k_cu_ecabdce2_194364cuda3std3__45__cpo5beginE,@object
	.size		_ZN40_INTERNAL_bfae564f_4_k_cu_ecabdce2_194364cuda3std3__45__cpo5beginE,(_ZN40_INTERNAL_bfae564f_4_k_cu_ecabdce2_194364cuda3std3__442_GLOBAL__N__bfae564f_4_k_cu_ecabdce2_194366ignoreE - _ZN40_INTERNAL_bfae564f_4_k_cu_ecabdce2_194364cuda3std3__45__cpo5beginE)
_ZN40_INTERNAL_bfae564f_4_k_cu_ecabdce2_194364cuda3std3__45__cpo5beginE:
	.zero		1
	.type		_ZN40_INTERNAL_bfae564f_4_k_cu_ecabdce2_194364cuda3std3__442_GLOBAL__N__bfae564f_4_k_cu_ecabdce2_194366ignoreE,@object
	.size		_ZN40_INTERNAL_bfae564f_4_k_cu_ecabdce2_194364cuda3std3__442_GLOBAL__N__bfae564f_4_k_cu_ecabdce2_194366ignoreE,(_ZN40_INTERNAL_bfae564f_4_k_cu_ecabdce2_194364cute7productE - _ZN40_INTERNAL_bfae564f_4_k_cu_ecabdce2_194364cuda3std3__442_GLOBAL__N__bfae564f_4_k_cu_ecabdce2_194366ignoreE)
_ZN40_INTERNAL_bfae564f_4_k_cu_ecabdce2_194364cuda3std3__442_GLOBAL__N__bfae564f_4_k_cu_ecabdce2_194366ignoreE:
	.zero		1
	.type		_ZN40_INTERNAL_bfae564f_4_k_cu_ecabdce2_194364cute7productE,@object
	.size		_ZN40_INTERNAL_bfae564f_4_k_cu_ecabdce2_194364cute7productE,(_ZN40_INTERNAL_bfae564f_4_k_cu_ecabdce2_194364cuda3std3__45__cpo3endE - _ZN40_INTERNAL_bfae564f_4_k_cu_ecabdce2_194364cute7productE)
_ZN40_INTERNAL_bfae564f_4_k_cu_ecabdce2_194364cute7productE:
	.zero		1
	.type		_ZN40_INTERNAL_bfae564f_4_k_cu_ecabdce2_194364cuda3std3__45__cpo3endE,@object
	.size		_ZN40_INTERNAL_bfae564f_4_k_cu_ecabdce2_194364cuda3std3__45__cpo3endE,(_ZN40_INTERNAL_bfae564f_4_k_cu_ecabdce2_194364cuda3std3__419piecewise_constructE - _ZN40_INTERNAL_bfae564f_4_k_cu_ecabdce2_194364cuda3std3__45__cpo3endE)
_ZN40_INTERNAL_bfae564f_4_k_cu_ecabdce2_194364cuda3std3__45__cpo3endE:
	.zero		1
	.type		_ZN40_INTERNAL_bfae564f_4_k_cu_ecabdce2_194364cuda3std3__419piecewise_constructE,@object
	.size		_ZN40_INTERNAL_bfae564f_4_k_cu_ecabdce2_194364cuda3std3__419piecewise_constructE,(_ZN40_INTERNAL_bfae564f_4_k_cu_ecabdce2_194364cuda3std3__45__cpo4cendE - _ZN40_INTERNAL_bfae564f_4_k_cu_ecabdce2_194364cuda3std3__419piecewise_constructE)
_ZN40_INTERNAL_bfae564f_4_k_cu_ecabdce2_194364cuda3std3__419piecewise_constructE:
	.zero		1
	.type		_ZN40_INTERNAL_bfae564f_4_k_cu_ecabdce2_194364cuda3std3__45__cpo4cendE,@object
	.size		_ZN40_INTERNAL_bfae564f_4_k_cu_ecabdce2_194364cuda3std3__45__cpo4cendE,(_ZN40_INTERNAL_bfae564f_4_k_cu_ecabdce2_194364cuda3std6ranges3__45__cpo4swapE - _ZN40_INTERNAL_bfae564f_4_k_cu_ecabdce2_194364cuda3std3__45__cpo4cendE)
_ZN40_INTERNAL_bfae564f_4_k_cu_ecabdce2_194364cuda3std3__45__cpo4cendE:
	.zero		1
	.type		_ZN40_INTERNAL_bfae564f_4_k_cu_ecabdce2_194364cuda3std6ranges3__45__cpo4swapE,@object
	.size		_ZN40_INTERNAL_bfae564f_4_k_cu_ecabdce2_194364cuda3std6ranges3__45__cpo4swapE,(.L_8 - _ZN40_INTERNAL_bfae564f_4_k_cu_ecabdce2_194364cuda3std6ranges3__45__cpo4swapE)
_ZN40_INTERNAL_bfae564f_4_k_cu_ecabdce2_194364cuda3std6ranges3__45__cpo4swapE:
	.zero		1
.L_8:


//--------------------- .nv.constant0._ZN7cutlass13device_kernelINS_4gemm6kernel13GemmUniversalIN4cute5tupleIJiiiiEEENS1_10collective13CollectiveMmaINS1_34MainloopSm90TmaGmmaWarpSpecializedILi22ENS5_IJNS4_1CILi2EEESB_NSA_ILi1EEEEEENS1_35KernelTmaWarpSpecializedCooperativeEEENS5_IJNSA_ILi256EEENSA_ILi64EEENSA_ILi32EEEEEEaNS5_IJlSC_lEEEaSK_NS4_8TiledMMAINS4_8MMA_AtomIJNS4_4SM904GMMA26MMA_64x64x32_S32S8S8_SS_TNEEEENS4_6LayoutINS5_IJSB_SC_SC_EEENS5_IJSC_NSA_ILi0EEEST_EEEEENS5_IJNS4_10UnderscoreESW_SW_EEEEENS4_23SM90_TMA_LOAD_MULTICASTENS4_14ComposedLayoutINS4_7SwizzleILi1ELi4ELi3EEENS4_18smem_ptr_flag_bitsILi8EEENSR_INS5_IJNSA_ILi8EEESI_EEENS5_IJSI_SC_EEEEEEEvNS4_8identityESZ_S19_vS1A_EENS_8epilogue10collective6detail29Sm90TmaWarpSpecializedAdapterINS1D_15DefaultEpilogueIaSK_SK_NS1C_6thread17LinearCombinationIaLi1EiiLNS1H_9ScaleType4KindE0ELNS_15FloatRoundStyleE2EaEENS1_15EpilogueDefaultEEEEEvvEEEEvNT_6ParamsE --------------------------
	.section	.nv.constant0._ZN7cutlass13device_kernelINS_4gemm6kernel13GemmUniversalIN4cute5tupleIJiiiiEEENS1_10collective13CollectiveMmaINS1_34MainloopSm90TmaGmmaWarpSpecializedILi22ENS5_IJNS4_1CILi2EEESB_NSA_ILi1EEEEEENS1_35KernelTmaWarpSpecializedCooperativeEEENS5_IJNSA_ILi256EEENSA_ILi64EEENSA_ILi32EEEEEEaNS5_IJlSC_lEEEaSK_NS4_8TiledMMAINS4_8MMA_AtomIJNS4_4SM904GMMA26MMA_64x64x32_S32S8S8_SS_TNEEEENS4_6LayoutINS5_IJSB_SC_SC_EEENS5_IJSC_NSA_ILi0EEEST_EEEEENS5_IJNS4_10UnderscoreESW_SW_EEEEENS4_23SM90_TMA_LOAD_MULTICASTENS4_14ComposedLayoutINS4_7SwizzleILi1ELi4ELi3EEENS4_18smem_ptr_flag_bitsILi8EEENSR_INS5_IJNSA_ILi8EEESI_EEENS5_IJSI_SC_EEEEEEEvNS4_8identityESZ_S19_vS1A_EENS_8epilogue10collective6detail29Sm90TmaWarpSpecializedAdapterINS1D_15DefaultEpilogueIaSK_SK_NS1C_6thread17LinearCombinationIaLi1EiiLNS1H_9ScaleType4KindE0ELNS_15FloatRoundStyleE2EaEENS1_15EpilogueDefaultEEEEEvvEEEEvNT_6ParamsE,"a",@progbits
	.sectionflags	@""
	.align	4
.nv.constant0._ZN7cutlass13device_kernelINS_4gemm6kernel13GemmUniversalIN4cute5tupleIJiiiiEEENS1_10collective13CollectiveMmaINS1_34MainloopSm90TmaGmmaWarpSpecializedILi22ENS5_IJNS4_1CILi2EEESB_NSA_ILi1EEEEEENS1_35KernelTmaWarpSpecializedCooperativeEEENS5_IJNSA_ILi256EEENSA_ILi64EEENSA_ILi32EEEEEEaNS5_IJlSC_lEEEaSK_NS4_8TiledMMAINS4_8MMA_AtomIJNS4_4SM904GMMA26MMA_64x64x32_S32S8S8_SS_TNEEEENS4_6LayoutINS5_IJSB_SC_SC_EEENS5_IJSC_NSA_ILi0EEEST_EEEEENS5_IJNS4_10UnderscoreESW_SW_EEEEENS4_23SM90_TMA_LOAD_MULTICASTENS4_14ComposedLayoutINS4_7SwizzleILi1ELi4ELi3EEENS4_18smem_ptr_flag_bitsILi8EEENSR_INS5_IJNSA_ILi8EEESI_EEENS5_IJSI_SC_EEEEEEEvNS4_8identityESZ_S19_vS1A_EENS_8epilogue10collective6detail29Sm90TmaWarpSpecializedAdapterINS1D_15DefaultEpilogueIaSK_SK_NS1C_6thread17LinearCombinationIaLi1EiiLNS1H_9ScaleType4KindE0ELNS_15FloatRoundStyleE2EaEENS1_15EpilogueDefaultEEEEEvvEEEEvNT_6ParamsE:
	.zero		1664


//--------------------- SYMBOLS --------------------------

	.type		.nv.reservedSmem.offset0,@object
	.size		.nv.reservedSmem.offset0,0x4
	.type		__assertfail,@function
